	.target	sm_90a

	.elftype	@"ET_EXEC"


//--------------------- .note.nv.tkinfo           --------------------------
	.section	.note.nv.tkinfo,"",@"SHT_NOTE"
	.sectionflags	@"SHF_NOTE_NV_TKINFO"
	.tkinfo
        /*0018*/ 	.word	0x00000002
        /*0030*/ 	.string	""
        /*0030*/ 	.string	"ptxas"
        /*0030*/ 	.string	"Cuda compilation tools, release 13.0, V13.0.88"
        /*0030*/ 	.string	"Build cuda_13.0.r13.0/compiler.36424714_0"
        /*0030*/ 	.string	"-arch sm_90a -m 64 "



//--------------------- .note.nv.cuinfo           --------------------------
	.section	.note.nv.cuinfo,"",@"SHT_NOTE"
	.sectionflags	@"SHF_NOTE_NV_CUINFO"
        /*0018*/ 	.short	0x0002
        /*001a*/ 	.short	0x005a
        /*001c*/ 	.short	0x0082
	.zero		2


//--------------------- .nv.info                  --------------------------
	.section	.nv.info,"",@"SHT_CUDA_INFO"
	.align	4


	//----- nvinfo : EIATTR_REGCOUNT
	.align		4
        /*0000*/ 	.byte	0x04, 0x2f
        /*0002*/ 	.short	(.L_15 - .L_14)
	.align		4
.L_14:
        /*0004*/ 	.word	index@(_ZN7cutlass13device_kernelINS_4gemm6kernel13GemmUniversalIN4cute5tupleIJiiiiEEENS1_10collective13CollectiveMmaINS1_34MainloopSm90TmaGmmaWarpSpecializedILi20ENS5_IJNS4_1CILi1EEESB_SB_EEENS1_35KernelTmaWarpSpecializedCooperativeEEENS5_IJNSA_ILi256EEENSA_ILi96EEENSA_ILi32EEEEEEaNS5_IJlSB_lEEEaSJ_NS4_8TiledMMAINS4_8MMA_AtomIJNS4_4SM904GMMA26MMA_64x96x32_S32S8S8_SS_TNEEEENS4_6LayoutINS5_IJNSA_ILi2EEESB_SB_EEENS5_IJSB_NSA_ILi0EEEST_EEEEENS5_IJNS4_10UnderscoreESW_SW_EEEEENS4_13SM90_TMA_LOADENS4_14ComposedLayoutINS4_7SwizzleILi1ELi4ELi3EEENS4_18smem_ptr_flag_bitsILi8EEENSQ_INS5_IJNSA_ILi8EEESH_EEENS5_IJSH_SB_EEEEEEEvNS4_8identityESZ_S19_vS1A_EENS_8epilogue10collective6detail29Sm90TmaWarpSpecializedAdapterINS1D_15DefaultEpilogueIaSJ_SJ_NS1C_6thread17LinearCombinationIaLi1EiiLNS1H_9ScaleType4KindE0ELNS_15FloatRoundStyleE2EaEENS1_15EpilogueDefaultEEEEEvvEEEEvNT_6ParamsE)
        /*0008*/ 	.word	0x000000a8


	//----- nvinfo : EIATTR_FRAME_SIZE
	.align		4
.L_15:
        /*000c*/ 	.byte	0x04, 0x11
        /*000e*/ 	.short	(.L_17 - .L_16)
	.align		4
.L_16:
        /*0010*/ 	.word	index@(_ZN7cutlass13device_kernelINS_4gemm6kernel13GemmUniversalIN4cute5tupleIJiiiiEEENS1_10collective13CollectiveMmaINS1_34MainloopSm90TmaGmmaWarpSpecializedILi20ENS5_IJNS4_1CILi1EEESB_SB_EEENS1_35KernelTmaWarpSpecializedCooperativeEEENS5_IJNSA_ILi256EEENSA_ILi96EEENSA_ILi32EEEEEEaNS5_IJlSB_lEEEaSJ_NS4_8TiledMMAINS4_8MMA_AtomIJNS4_4SM904GMMA26MMA_64x96x32_S32S8S8_SS_TNEEEENS4_6LayoutINS5_IJNSA_ILi2EEESB_SB_EEENS5_IJSB_NSA_ILi0EEEST_EEEEENS5_IJNS4_10UnderscoreESW_SW_EEEEENS4_13SM90_TMA_LOADENS4_14ComposedLayoutINS4_7SwizzleILi1ELi4ELi3EEENS4_18smem_ptr_flag_bitsILi8EEENSQ_INS5_IJNSA_ILi8EEESH_EEENS5_IJSH_SB_EEEEEEEvNS4_8identityESZ_S19_vS1A_EENS_8epilogue10collective6detail29Sm90TmaWarpSpecializedAdapterINS1D_15DefaultEpilogueIaSJ_SJ_NS1C_6thread17LinearCombinationIaLi1EiiLNS1H_9ScaleType4KindE0ELNS_15FloatRoundStyleE2EaEENS1_15EpilogueDefaultEEEEEvvEEEEvNT_6ParamsE)
        /*0014*/ 	.word	0x00000000


	//----- nvinfo : EIATTR_MIN_STACK_SIZE
	.align		4
.L_17:
        /*0018*/ 	.byte	0x04, 0x12
        /*001a*/ 	.short	(.L_19 - .L_18)
	.align		4
.L_18:
        /*001c*/ 	.word	index@(_ZN7cutlass13device_kernelINS_4gemm6kernel13GemmUniversalIN4cute5tupleIJiiiiEEENS1_10collective13CollectiveMmaINS1_34MainloopSm90TmaGmmaWarpSpecializedILi20ENS5_IJNS4_1CILi1EEESB_SB_EEENS1_35KernelTmaWarpSpecializedCooperativeEEENS5_IJNSA_ILi256EEENSA_ILi96EEENSA_ILi32EEEEEEaNS5_IJlSB_lEEEaSJ_NS4_8TiledMMAINS4_8MMA_AtomIJNS4_4SM904GMMA26MMA_64x96x32_S32S8S8_SS_TNEEEENS4_6LayoutINS5_IJNSA_ILi2EEESB_SB_EEENS5_IJSB_NSA_ILi0EEEST_EEEEENS5_IJNS4_10UnderscoreESW_SW_EEEEENS4_13SM90_TMA_LOADENS4_14ComposedLayoutINS4_7SwizzleILi1ELi4ELi3EEENS4_18smem_ptr_flag_bitsILi8EEENSQ_INS5_IJNSA_ILi8EEESH_EEENS5_IJSH_SB_EEEEEEEvNS4_8identityESZ_S19_vS1A_EENS_8epilogue10collective6detail29Sm90TmaWarpSpecializedAdapterINS1D_15DefaultEpilogueIaSJ_SJ_NS1C_6thread17LinearCombinationIaLi1EiiLNS1H_9ScaleType4KindE0ELNS_15FloatRoundStyleE2EaEENS1_15EpilogueDefaultEEEEEvvEEEEvNT_6ParamsE)
        /*0020*/ 	.word	0x00000000
.L_19:


//--------------------- .nv.compat                --------------------------
	.section	.nv.compat,"",@"SHT_CUDA_COMPAT_INFO"
	.align	4
        /*0000*/ 	.byte	0x02, 0x09, 0x01, 0x00, 0x02, 0x02, 0x04, 0x00, 0x02, 0x05, 0x05, 0x00, 0x03, 0x07, 0x01, 0x01
        /*0010*/ 	.byte	0x02, 0x03, 0x01, 0x00, 0x02, 0x06, 0x01, 0x00, 0x04, 0x0b, 0x08, 0x00, 0x00, 0x00, 0x00, 0x00
        /*0020*/ 	.byte	0x00, 0x00, 0x00, 0x00


//--------------------- .nv.info._ZN7cutlass13device_kernelINS_4gemm6kernel13GemmUniversalIN4cute5tupleIJiiiiEEENS1_10collective13CollectiveMmaINS1_34MainloopSm90TmaGmmaWarpSpecializedILi20ENS5_IJNS4_1CILi1EEESB_SB_EEENS1_35KernelTmaWarpSpecializedCooperativeEEENS5_IJNSA_ILi256EEENSA_ILi96EEENSA_ILi32EEEEEEaNS5_IJlSB_lEEEaSJ_NS4_8TiledMMAINS4_8MMA_AtomIJNS4_4SM904GMMA26MMA_64x96x32_S32S8S8_SS_TNEEEENS4_6LayoutINS5_IJNSA_ILi2EEESB_SB_EEENS5_IJSB_NSA_ILi0EEEST_EEEEENS5_IJNS4_10UnderscoreESW_SW_EEEEENS4_13SM90_TMA_LOADENS4_14ComposedLayoutINS4_7SwizzleILi1ELi4ELi3EEENS4_18smem_ptr_flag_bitsILi8EEENSQ_INS5_IJNSA_ILi8EEESH_EEENS5_IJSH_SB_EEEEEEEvNS4_8identityESZ_S19_vS1A_EENS_8epilogue10collective6detail29Sm90TmaWarpSpecializedAdapterINS1D_15DefaultEpilogueIaSJ_SJ_NS1C_6thread17LinearCombinationIaLi1EiiLNS1H_9ScaleType4KindE0ELNS_15FloatRoundStyleE2EaEENS1_15EpilogueDefaultEEEEEvvEEEEvNT_6ParamsE --------------------------
	.section	.nv.info._ZN7cutlass13device_kernelINS_4gemm6kernel13GemmUniversalIN4cute5tupleIJiiiiEEENS1_10collective13CollectiveMmaINS1_34MainloopSm90TmaGmmaWarpSpecializedILi20ENS5_IJNS4_1CILi1EEESB_SB_EEENS1_35KernelTmaWarpSpecializedCooperativeEEENS5_IJNSA_ILi256EEENSA_ILi96EEENSA_ILi32EEEEEEaNS5_IJlSB_lEEEaSJ_NS4_8TiledMMAINS4_8MMA_AtomIJNS4_4SM904GMMA26MMA_64x96x32_S32S8S8_SS_TNEEEENS4_6LayoutINS5_IJNSA_ILi2EEESB_SB_EEENS5_IJSB_NSA_ILi0EEEST_EEEEENS5_IJNS4_10UnderscoreESW_SW_EEEEENS4_13SM90_TMA_LOADENS4_14ComposedLayoutINS4_7SwizzleILi1ELi4ELi3EEENS4_18smem_ptr_flag_bitsILi8EEENSQ_INS5_IJNSA_ILi8EEESH_EEENS5_IJSH_SB_EEEEEEEvNS4_8identityESZ_S19_vS1A_EENS_8epilogue10collective6detail29Sm90TmaWarpSpecializedAdapterINS1D_15DefaultEpilogueIaSJ_SJ_NS1C_6thread17LinearCombinationIaLi1EiiLNS1H_9ScaleType4KindE0ELNS_15FloatRoundStyleE2EaEENS1_15EpilogueDefaultEEEEEvvEEEEvNT_6ParamsE,"",@"SHT_CUDA_INFO"
	.sectionflags	@""
	.align	4


	//----- nvinfo : EIATTR_CUDA_API_VERSION
	.align		4
        /*0000*/ 	.byte	0x04, 0x37
        /*0002*/ 	.short	(.L_21 - .L_20)
.L_20:
        /*0004*/ 	.word	0x00000082


	//----- nvinfo : EIATTR_KPARAM_INFO
	.align		4
.L_21:
        /*0008*/ 	.byte	0x04, 0x17
        /*000a*/ 	.short	(.L_23 - .L_22)
.L_22:
        /*000c*/ 	.word	0x00000000
        /*0010*/ 	.short	0x0000
        /*0012*/ 	.short	0x0070
        /*0014*/ 	.byte	0x00, 0xf0, 0x01, 0x10


	//----- nvinfo : EIATTR_SPARSE_MMA_MASK
	.align		4
.L_23:
        /*0018*/ 	.byte	0x03, 0x50
        /*001a*/ 	.short	0x0000


	//----- nvinfo : EIATTR_MAXREG_COUNT
	.align		4
        /*001c*/ 	.byte	0x03, 0x1b
        /*001e*/ 	.short	0x00a8


	//----- nvinfo : EIATTR_NUM_BARRIERS
	.align		4
        /*0020*/ 	.byte	0x02, 0x4c
        /*0022*/ 	.byte	0x01
	.zero		1


	//----- nvinfo : EIATTR_EXTERNS
	.align		4
        /*0024*/ 	.byte	0x04, 0x0f
        /*0026*/ 	.short	(.L_25 - .L_24)


	//   ....[0]....
	.align		4
.L_24:
        /*0028*/ 	.word	index@(__assertfail)


	//----- nvinfo : EIATTR_MERCURY_ISA_VERSION
	.align		4
.L_25:
        /*002c*/ 	.byte	0x03, 0x5f
        /*002e*/ 	.short	0x0101


	//----- nvinfo : EIATTR_INT_WARP_WIDE_INSTR_OFFSETS
	.align		4
        /*0030*/ 	.byte	0x04, 0x31
        /*0032*/ 	.short	(.L_27 - .L_26)


	//   ....[0]....
.L_26:
        /*0034*/ 	.word	0x000005f0


	//   ....[1]....
        /*0038*/ 	.word	0x00000620


	//   ....[2]....
        /*003c*/ 	.word	0x00000700


	//----- nvinfo : EIATTR_COOP_GROUP_MASK_REGIDS
	.align		4
.L_27:
        /*0040*/ 	.byte	0x04, 0x29
        /*0042*/ 	.short	(.L_29 - .L_28)


	//   ....[0]....
.L_28:
        /*0044*/ 	.word	0xffffffff


	//   ....[1]....
        /*0048*/ 	.word	0xffffffff


	//   ....[2]....
        /*004c*/ 	.word	0xffffffff


	//   ....[3]....
        /*0050*/ 	.word	0xffffffff


	//   ....[4]....
        /*0054*/ 	.word	0xffffffff


	//----- nvinfo : EIATTR_COOP_GROUP_INSTR_OFFSETS
	.align		4
.L_29:
        /*0058*/ 	.byte	0x04, 0x28
        /*005a*/ 	.short	(.L_31 - .L_30)


	//   ....[0]....
.L_30:
        /*005c*/ 	.word	0x00000060


	//   ....[1]....
        /*0060*/ 	.word	0x00000070


	//   ....[2]....
        /*0064*/ 	.word	0x00000130


	//   ....[3]....
        /*0068*/ 	.word	0x000004f0


	//   ....[4]....
        /*006c*/ 	.word	0x00001230


	//----- nvinfo : EIATTR_REG_RECONFIG
	.align		4
.L_31:
        /*0070*/ 	.byte	0x01, 0x54
	.zero		2


	//----- nvinfo : EIATTR_SYSCALL_OFFSETS
	.align		4
        /*0074*/ 	.byte	0x04, 0x46
        /*0076*/ 	.short	(.L_33 - .L_32)


	//   ....[0]....
.L_32:
        /*0078*/ 	.word	0x00001400


	//----- nvinfo : EIATTR_MBARRIER_INSTR_OFFSETS
	.align		4
.L_33:
        /*007c*/ 	.byte	0x04, 0x39
        /*007e*/ 	.short	(.L_35 - .L_34)


	//   ....[0]....
.L_34:
        /*0080*/ 	.word	0x00000250
        /*0084*/ 	.word	0x000000ff
        /*0088*/ 	.word	0x00000000
        /*008c*/ 	.short	0x0100
        /*008e*/ 	.byte	0x08
	.zero		1


	//   ....[1]....
        /*0090*/ 	.word	0x00000260
        /*0094*/ 	.word	0x000000ff
        /*0098*/ 	.word	0x000000a0
        /*009c*/ 	.short	0x0100
        /*009e*/ 	.byte	0x08
	.zero		1


	//   ....[2]....
        /*00a0*/ 	.word	0x00000270
        /*00a4*/ 	.word	0x000000ff
        /*00a8*/ 	.word	0x00000008
        /*00ac*/ 	.short	0x0100
        /*00ae*/ 	.byte	0x08
	.zero		1


	//   ....[3]....
        /*00b0*/ 	.word	0x00000280
        /*00b4*/ 	.word	0x000000ff
        /*00b8*/ 	.word	0x000000a8
        /*00bc*/ 	.short	0x0100
        /*00be*/ 	.byte	0x08
	.zero		1


	//   ....[4]....
        /*00c0*/ 	.word	0x00000290
        /*00c4*/ 	.word	0x000000ff
        /*00c8*/ 	.word	0x00000010
        /*00cc*/ 	.short	0x0100
        /*00ce*/ 	.byte	0x08
	.zero		1


	//   ....[5]....
        /*00d0*/ 	.word	0x000002a0
        /*00d4*/ 	.word	0x000000ff
        /*00d8*/ 	.word	0x000000b0
        /*00dc*/ 	.short	0x0100
        /*00de*/ 	.byte	0x08
	.zero		1


	//   ....[6]....
        /*00e0*/ 	.word	0x000002b0
        /*00e4*/ 	.word	0x000000ff
        /*00e8*/ 	.word	0x00000018
        /*00ec*/ 	.short	0x0100
        /*00ee*/ 	.byte	0x08
	.zero		1


	//   ....[7]....
        /*00f0*/ 	.word	0x000002c0
        /*00f4*/ 	.word	0x000000ff
        /*00f8*/ 	.word	0x000000b8
        /*00fc*/ 	.short	0x0100
        /*00fe*/ 	.byte	0x08
	.zero		1


	//   ....[8]....
        /*0100*/ 	.word	0x000002d0
        /*0104*/ 	.word	0x000000ff
        /*0108*/ 	.word	0x00000020
        /*010c*/ 	.short	0x0100
        /*010e*/ 	.byte	0x08
	.zero		1


	//   ....[9]....
        /*0110*/ 	.word	0x000002e0
        /*0114*/ 	.word	0x000000ff
        /*0118*/ 	.word	0x000000c0
        /*011c*/ 	.short	0x0100
        /*011e*/ 	.byte	0x08
	.zero		1


	//   ....[10]....
        /*0120*/ 	.word	0x000002f0
        /*0124*/ 	.word	0x000000ff
        /*0128*/ 	.word	0x00000028
        /*012c*/ 	.short	0x0100
        /*012e*/ 	.byte	0x08
	.zero		1


	//   ....[11]....
        /*0130*/ 	.word	0x00000300
        /*0134*/ 	.word	0x000000ff
        /*0138*/ 	.word	0x000000c8
        /*013c*/ 	.short	0x0100
        /*013e*/ 	.byte	0x08
	.zero		1


	//   ....[12]....
        /*0140*/ 	.word	0x00000310
        /*0144*/ 	.word	0x000000ff
        /*0148*/ 	.word	0x00000030
        /*014c*/ 	.short	0x0100
        /*014e*/ 	.byte	0x08
	.zero		1


	//   ....[13]....
        /*0150*/ 	.word	0x00000320
        /*0154*/ 	.word	0x000000ff
        /*0158*/ 	.word	0x000000d0
        /*015c*/ 	.short	0x0100
        /*015e*/ 	.byte	0x08
	.zero		1


	//   ....[14]....
        /*0160*/ 	.word	0x00000330
        /*0164*/ 	.word	0x000000ff
        /*0168*/ 	.word	0x00000038
        /*016c*/ 	.short	0x0100
        /*016e*/ 	.byte	0x08
	.zero		1


	//   ....[15]....
        /*0170*/ 	.word	0x00000340
        /*0174*/ 	.word	0x000000ff
        /*0178*/ 	.word	0x000000d8
        /*017c*/ 	.short	0x0100
        /*017e*/ 	.byte	0x08
	.zero		1


	//   ....[16]....
        /*0180*/ 	.word	0x00000350
        /*0184*/ 	.word	0x000000ff
        /*0188*/ 	.word	0x00000040
        /*018c*/ 	.short	0x0100
        /*018e*/ 	.byte	0x08
	.zero		1


	//   ....[17]....
        /*0190*/ 	.word	0x00000360
        /*0194*/ 	.word	0x000000ff
        /*0198*/ 	.word	0x000000e0
        /*019c*/ 	.short	0x0100
        /*019e*/ 	.byte	0x08
	.zero		1


	//   ....[18]....
        /*01a0*/ 	.word	0x00000370
        /*01a4*/ 	.word	0x000000ff
        /*01a8*/ 	.word	0x00000048
        /*01ac*/ 	.short	0x0100
        /*01ae*/ 	.byte	0x08
	.zero		1


	//   ....[19]....
        /*01b0*/ 	.word	0x00000380
        /*01b4*/ 	.word	0x000000ff
        /*01b8*/ 	.word	0x000000e8
        /*01bc*/ 	.short	0x0100
        /*01be*/ 	.byte	0x08
	.zero		1


	//   ....[20]....
        /*01c0*/ 	.word	0x00000390
        /*01c4*/ 	.word	0x000000ff
        /*01c8*/ 	.word	0x00000050
        /*01cc*/ 	.short	0x0100
        /*01ce*/ 	.byte	0x08
	.zero		1


	//   ....[21]....
        /*01d0*/ 	.word	0x000003a0
        /*01d4*/ 	.word	0x000000ff
        /*01d8*/ 	.word	0x000000f0
        /*01dc*/ 	.short	0x0100
        /*01de*/ 	.byte	0x08
	.zero		1


	//   ....[22]....
        /*01e0*/ 	.word	0x000003b0
        /*01e4*/ 	.word	0x000000ff
        /*01e8*/ 	.word	0x00000058
        /*01ec*/ 	.short	0x0100
        /*01ee*/ 	.byte	0x08
	.zero		1


	//   ....[23]....
        /*01f0*/ 	.word	0x000003c0
        /*01f4*/ 	.word	0x000000ff
        /*01f8*/ 	.word	0x000000f8
        /*01fc*/ 	.short	0x0100
        /*01fe*/ 	.byte	0x08
	.zero		1


	//   ....[24]....
        /*0200*/ 	.word	0x000003d0
        /*0204*/ 	.word	0x000000ff
        /*0208*/ 	.word	0x00000060
        /*020c*/ 	.short	0x0100
        /*020e*/ 	.byte	0x08
	.zero		1


	//   ....[25]....
        /*0210*/ 	.word	0x000003e0
        /*0214*/ 	.word	0x000000ff
        /*0218*/ 	.word	0x00000100
        /*021c*/ 	.short	0x0100
        /*021e*/ 	.byte	0x08
	.zero		1


	//   ....[26]....
        /*0220*/ 	.word	0x000003f0
        /*0224*/ 	.word	0x000000ff
        /*0228*/ 	.word	0x00000068
        /*022c*/ 	.short	0x0100
        /*022e*/ 	.byte	0x08
	.zero		1


	//   ....[27]....
        /*0230*/ 	.word	0x00000400
        /*0234*/ 	.word	0x000000ff
        /*0238*/ 	.word	0x00000108
        /*023c*/ 	.short	0x0100
        /*023e*/ 	.byte	0x08
	.zero		1


	//   ....[28]....
        /*0240*/ 	.word	0x00000410
        /*0244*/ 	.word	0x000000ff
        /*0248*/ 	.word	0x00000070
        /*024c*/ 	.short	0x0100
        /*024e*/ 	.byte	0x08
	.zero		1


	//   ....[29]....
        /*0250*/ 	.word	0x00000420
        /*0254*/ 	.word	0x000000ff
        /*0258*/ 	.word	0x00000110
        /*025c*/ 	.short	0x0100
        /*025e*/ 	.byte	0x08
	.zero		1


	//   ....[30]....
        /*0260*/ 	.word	0x00000430
        /*0264*/ 	.word	0x000000ff
        /*0268*/ 	.word	0x00000078
        /*026c*/ 	.short	0x0100
        /*026e*/ 	.byte	0x08
	.zero		1


	//   ....[31]....
        /*0270*/ 	.word	0x00000440
        /*0274*/ 	.word	0x000000ff
        /*0278*/ 	.word	0x00000118
        /*027c*/ 	.short	0x0100
        /*027e*/ 	.byte	0x08
	.zero		1


	//   ....[32]....
        /*0280*/ 	.word	0x00000450
        /*0284*/ 	.word	0x000000ff
        /*0288*/ 	.word	0x00000080
        /*028c*/ 	.short	0x0100
        /*028e*/ 	.byte	0x08
	.zero		1


	//   ....[33]....
        /*0290*/ 	.word	0x00000460
        /*0294*/ 	.word	0x000000ff
        /*0298*/ 	.word	0x00000120
        /*029c*/ 	.short	0x0100
        /*029e*/ 	.byte	0x08
	.zero		1


	//   ....[34]....
        /*02a0*/ 	.word	0x00000470
        /*02a4*/ 	.word	0x000000ff
        /*02a8*/ 	.word	0x00000088
        /*02ac*/ 	.short	0x0100
        /*02ae*/ 	.byte	0x08
	.zero		1


	//   ....[35]....
        /*02b0*/ 	.word	0x00000480
        /*02b4*/ 	.word	0x000000ff
        /*02b8*/ 	.word	0x00000128
        /*02bc*/ 	.short	0x0100
        /*02be*/ 	.byte	0x08
	.zero		1


	//   ....[36]....
        /*02c0*/ 	.word	0x00000490
        /*02c4*/ 	.word	0x000000ff
        /*02c8*/ 	.word	0x00000090
        /*02cc*/ 	.short	0x0100
        /*02ce*/ 	.byte	0x08
	.zero		1


	//   ....[37]....
        /*02d0*/ 	.word	0x000004a0
        /*02d4*/ 	.word	0x000000ff
        /*02d8*/ 	.word	0x00000130
        /*02dc*/ 	.short	0x0100
        /*02de*/ 	.byte	0x08
	.zero		1


	//   ....[38]....
        /*02e0*/ 	.word	0x000004b0
        /*02e4*/ 	.word	0x000000ff
        /*02e8*/ 	.word	0x00000098
        /*02ec*/ 	.short	0x0100
        /*02ee*/ 	.byte	0x08
	.zero		1


	//   ....[39]....
        /*02f0*/ 	.word	0x000004c0
        /*02f4*/ 	.word	0x000000ff
        /*02f8*/ 	.word	0x00000138
        /*02fc*/ 	.short	0x0100
        /*02fe*/ 	.byte	0x08
	.zero		1


	//   ....[40]....
        /*0300*/ 	.word	0x00000770
        /*0304*/ 	.word	0x000000ff
        /*0308*/ 	.word	0x00000150
        /*030c*/ 	.short	0x0100
        /*030e*/ 	.byte	0x06
	.zero		1


	//   ....[41]....
        /*0310*/ 	.word	0x000007d0
        /*0314*/ 	.word	0x000000ff
        /*0318*/ 	.word	0x00000158
        /*031c*/ 	.short	0x0100
        /*031e*/ 	.byte	0x06
	.zero		1


	//   ....[42]....
        /*0320*/ 	.word	0x000014d0
        /*0324*/ 	.word	0x00000003
        /*0328*/ 	.word	0x00000000
        /*032c*/ 	.short	0x010a
        /*032e*/ 	.byte	0x3f
	.zero		1


	//   ....[43]....
        /*0330*/ 	.word	0x00001510
        /*0334*/ 	.word	0x00000003
        /*0338*/ 	.word	0x00000000
        /*033c*/ 	.short	0x010a
        /*033e*/ 	.byte	0x3f
	.zero		1


	//   ....[44]....
        /*0340*/ 	.word	0x000017b0
        /*0344*/ 	.word	0x00000005
        /*0348*/ 	.word	0x00000000
        /*034c*/ 	.short	0x010a
        /*034e*/ 	.byte	0x3f
	.zero		1


	//   ....[45]....
        /*0350*/ 	.word	0x000017f0
        /*0354*/ 	.word	0x00000005
        /*0358*/ 	.word	0x00000000
        /*035c*/ 	.short	0x010a
        /*035e*/ 	.byte	0x3f
	.zero		1


	//   ....[46]....
        /*0360*/ 	.word	0x00001930
        /*0364*/ 	.word	0x00000004
        /*0368*/ 	.word	0x00000000
        /*036c*/ 	.short	0x0101
        /*036e*/ 	.byte	0x3f
	.zero		1


	//   ....[47]....
        /*0370*/ 	.word	0x00001b10
        /*0374*/ 	.word	0x00000000
        /*0378*/ 	.word	0x00000000
        /*037c*/ 	.short	0x0101
        /*037e*/ 	.byte	0x3f
	.zero		1


	//   ....[48]....
        /*0380*/ 	.word	0x00007980
        /*0384*/ 	.word	0x0000000e
        /*0388*/ 	.word	0x000000a0
        /*038c*/ 	.short	0x010a
        /*038e*/ 	.byte	0x3f
	.zero		1


	//   ....[49]....
        /*0390*/ 	.word	0x00007d10
        /*0394*/ 	.word	0x00000006
        /*0398*/ 	.word	0x00000158
        /*039c*/ 	.short	0x0101
        /*039e*/ 	.byte	0x3f
	.zero		1


	//   ....[50]....
        /*03a0*/ 	.word	0x00008430
        /*03a4*/ 	.word	0x00000007
        /*03a8*/ 	.word	0x00000000
        /*03ac*/ 	.short	0x010a
        /*03ae*/ 	.byte	0x3f
	.zero		1


	//   ....[51]....
        /*03b0*/ 	.word	0x000084b0
        /*03b4*/ 	.word	0x00000009
        /*03b8*/ 	.word	0x00000000
        /*03bc*/ 	.short	0x010a
        /*03be*/ 	.byte	0x3f
	.zero		1


	//   ....[52]....
        /*03c0*/ 	.word	0x00008540
        /*03c4*/ 	.word	0x00000006
        /*03c8*/ 	.word	0x00000000
        /*03cc*/ 	.short	0x010a
        /*03ce*/ 	.byte	0x3f
	.zero		1


	//   ....[53]....
        /*03d0*/ 	.word	0x000085d0
        /*03d4*/ 	.word	0x00000009
        /*03d8*/ 	.word	0x00000000
        /*03dc*/ 	.short	0x010a
        /*03de*/ 	.byte	0x3f
	.zero		1


	//   ....[54]....
        /*03e0*/ 	.word	0x00008660
        /*03e4*/ 	.word	0x00000006
        /*03e8*/ 	.word	0x00000000
        /*03ec*/ 	.short	0x010a
        /*03ee*/ 	.byte	0x3f
	.zero		1


	//   ....[55]....
        /*03f0*/ 	.word	0x000086f0
        /*03f4*/ 	.word	0x00000009
        /*03f8*/ 	.word	0x00000000
        /*03fc*/ 	.short	0x010a
        /*03fe*/ 	.byte	0x3f
	.zero		1


	//   ....[56]....
        /*0400*/ 	.word	0x00008780
        /*0404*/ 	.word	0x00000006
        /*0408*/ 	.word	0x00000000
        /*040c*/ 	.short	0x010a
        /*040e*/ 	.byte	0x3f
	.zero		1


	//   ....[57]....
        /*0410*/ 	.word	0x00008810
        /*0414*/ 	.word	0x00000009
        /*0418*/ 	.word	0x00000000
        /*041c*/ 	.short	0x010a
        /*041e*/ 	.byte	0x3f
	.zero		1


	//   ....[58]....
        /*0420*/ 	.word	0x000088a0
        /*0424*/ 	.word	0x00000006
        /*0428*/ 	.word	0x00000000
        /*042c*/ 	.short	0x010a
        /*042e*/ 	.byte	0x3f
	.zero		1


	//   ....[59]....
        /*0430*/ 	.word	0x00008930
        /*0434*/ 	.word	0x00000009
        /*0438*/ 	.word	0x00000000
        /*043c*/ 	.short	0x010a
        /*043e*/ 	.byte	0x3f
	.zero		1


	//   ....[60]....
        /*0440*/ 	.word	0x000089c0
        /*0444*/ 	.word	0x00000006
        /*0448*/ 	.word	0x00000000
        /*044c*/ 	.short	0x010a
        /*044e*/ 	.byte	0x3f
	.zero		1


	//   ....[61]....
        /*0450*/ 	.word	0x00008a50
        /*0454*/ 	.word	0x00000009
        /*0458*/ 	.word	0x00000000
        /*045c*/ 	.short	0x010a
        /*045e*/ 	.byte	0x3f
	.zero		1


	//   ....[62]....
        /*0460*/ 	.word	0x00008ae0
        /*0464*/ 	.word	0x00000006
        /*0468*/ 	.word	0x00000000
        /*046c*/ 	.short	0x010a
        /*046e*/ 	.byte	0x3f
	.zero		1


	//   ....[63]....
        /*0470*/ 	.word	0x00008b70
        /*0474*/ 	.word	0x00000009
        /*0478*/ 	.word	0x00000000
        /*047c*/ 	.short	0x010a
        /*047e*/ 	.byte	0x3f
	.zero		1


	//   ....[64]....
        /*0480*/ 	.word	0x00008c00
        /*0484*/ 	.word	0x00000006
        /*0488*/ 	.word	0x00000000
        /*048c*/ 	.short	0x010a
        /*048e*/ 	.byte	0x3f
	.zero		1


	//   ....[65]....
        /*0490*/ 	.word	0x00008c90
        /*0494*/ 	.word	0x00000009
        /*0498*/ 	.word	0x00000000
        /*049c*/ 	.short	0x010a
        /*049e*/ 	.byte	0x3f
	.zero		1


	//   ....[66]....
        /*04a0*/ 	.word	0x00008d20
        /*04a4*/ 	.word	0x00000006
        /*04a8*/ 	.word	0x00000000
        /*04ac*/ 	.short	0x010a
        /*04ae*/ 	.byte	0x3f
	.zero		1


	//   ....[67]....
        /*04b0*/ 	.word	0x00008db0
        /*04b4*/ 	.word	0x00000009
        /*04b8*/ 	.word	0x00000000
        /*04bc*/ 	.short	0x010a
        /*04be*/ 	.byte	0x3f
	.zero		1


	//   ....[68]....
        /*04c0*/ 	.word	0x00008e40
        /*04c4*/ 	.word	0x00000006
        /*04c8*/ 	.word	0x00000000
        /*04cc*/ 	.short	0x010a
        /*04ce*/ 	.byte	0x3f
	.zero		1


	//   ....[69]....
        /*04d0*/ 	.word	0x00008ed0
        /*04d4*/ 	.word	0x00000003
        /*04d8*/ 	.word	0x00000000
        /*04dc*/ 	.short	0x010a
        /*04de*/ 	.byte	0x3f
	.zero		1


	//   ....[70]....
        /*04e0*/ 	.word	0x00008f30
        /*04e4*/ 	.word	0x00000003
        /*04e8*/ 	.word	0x00000000
        /*04ec*/ 	.short	0x010a
        /*04ee*/ 	.byte	0x3f
	.zero		1


	//   ....[71]....
        /*04f0*/ 	.word	0x00008f80
        /*04f4*/ 	.word	0x00000005
        /*04f8*/ 	.word	0x00000000
        /*04fc*/ 	.short	0x010a
        /*04fe*/ 	.byte	0x3f
	.zero		1


	//   ....[72]....
        /*0500*/ 	.word	0x00009050
        /*0504*/ 	.word	0x0000000e
        /*0508*/ 	.word	0x000000a0
        /*050c*/ 	.short	0x010a
        /*050e*/ 	.byte	0x3f
	.zero		1


	//   ....[73]....
        /*0510*/ 	.word	0x00009120
        /*0514*/ 	.word	0x00000007
        /*0518*/ 	.word	0x00000000
        /*051c*/ 	.short	0x010a
        /*051e*/ 	.byte	0x3f
	.zero		1


	//   ....[74]....
        /*0520*/ 	.word	0x00009170
        /*0524*/ 	.word	0x00000009
        /*0528*/ 	.word	0x00000000
        /*052c*/ 	.short	0x010a
        /*052e*/ 	.byte	0x3f
	.zero		1


	//   ....[75]....
        /*0530*/ 	.word	0x000091c0
        /*0534*/ 	.word	0x00000006
        /*0538*/ 	.word	0x00000000
        /*053c*/ 	.short	0x010a
        /*053e*/ 	.byte	0x3f
	.zero		1


	//   ....[76]....
        /*0540*/ 	.word	0x00009210
        /*0544*/ 	.word	0x00000009
        /*0548*/ 	.word	0x00000000
        /*054c*/ 	.short	0x010a
        /*054e*/ 	.byte	0x3f
	.zero		1


	//   ....[77]....
        /*0550*/ 	.word	0x00009260
        /*0554*/ 	.word	0x00000006
        /*0558*/ 	.word	0x00000000
        /*055c*/ 	.short	0x010a
        /*055e*/ 	.byte	0x3f
	.zero		1


	//   ....[78]....
        /*0560*/ 	.word	0x000092b0
        /*0564*/ 	.word	0x00000009
        /*0568*/ 	.word	0x00000000
        /*056c*/ 	.short	0x010a
        /*056e*/ 	.byte	0x3f
	.zero		1


	//   ....[79]....
        /*0570*/ 	.word	0x00009300
        /*0574*/ 	.word	0x00000006
        /*0578*/ 	.word	0x00000000
        /*057c*/ 	.short	0x010a
        /*057e*/ 	.byte	0x3f
	.zero		1


	//   ....[80]....
        /*0580*/ 	.word	0x00009350
        /*0584*/ 	.word	0x00000009
        /*0588*/ 	.word	0x00000000
        /*058c*/ 	.short	0x010a
        /*058e*/ 	.byte	0x3f
	.zero		1


	//   ....[81]....
        /*0590*/ 	.word	0x000093a0
        /*0594*/ 	.word	0x00000006
        /*0598*/ 	.word	0x00000000
        /*059c*/ 	.short	0x010a
        /*059e*/ 	.byte	0x3f
	.zero		1


	//   ....[82]....
        /*05a0*/ 	.word	0x000093f0
        /*05a4*/ 	.word	0x00000009
        /*05a8*/ 	.word	0x00000000
        /*05ac*/ 	.short	0x010a
        /*05ae*/ 	.byte	0x3f
	.zero		1


	//   ....[83]....
        /*05b0*/ 	.word	0x00009440
        /*05b4*/ 	.word	0x00000006
        /*05b8*/ 	.word	0x00000000
        /*05bc*/ 	.short	0x010a
        /*05be*/ 	.byte	0x3f
	.zero		1


	//   ....[84]....
        /*05c0*/ 	.word	0x00009490
        /*05c4*/ 	.word	0x00000009
        /*05c8*/ 	.word	0x00000000
        /*05cc*/ 	.short	0x010a
        /*05ce*/ 	.byte	0x3f
	.zero		1


	//   ....[85]....
        /*05d0*/ 	.word	0x000094e0
        /*05d4*/ 	.word	0x00000006
        /*05d8*/ 	.word	0x00000000
        /*05dc*/ 	.short	0x010a
        /*05de*/ 	.byte	0x3f
	.zero		1


	//   ....[86]....
        /*05e0*/ 	.word	0x00009530
        /*05e4*/ 	.word	0x00000009
        /*05e8*/ 	.word	0x00000000
        /*05ec*/ 	.short	0x010a
        /*05ee*/ 	.byte	0x3f
	.zero		1


	//   ....[87]....
        /*05f0*/ 	.word	0x00009580
        /*05f4*/ 	.word	0x00000006
        /*05f8*/ 	.word	0x00000000
        /*05fc*/ 	.short	0x010a
        /*05fe*/ 	.byte	0x3f
	.zero		1


	//   ....[88]....
        /*0600*/ 	.word	0x000095d0
        /*0604*/ 	.word	0x00000009
        /*0608*/ 	.word	0x00000000
        /*060c*/ 	.short	0x010a
        /*060e*/ 	.byte	0x3f
	.zero		1


	//   ....[89]....
        /*0610*/ 	.word	0x00009620
        /*0614*/ 	.word	0x00000006
        /*0618*/ 	.word	0x00000000
        /*061c*/ 	.short	0x010a
        /*061e*/ 	.byte	0x3f
	.zero		1


	//   ....[90]....
        /*0620*/ 	.word	0x00009670
        /*0624*/ 	.word	0x00000009
        /*0628*/ 	.word	0x00000000
        /*062c*/ 	.short	0x010a
        /*062e*/ 	.byte	0x3f
	.zero		1


	//   ....[91]....
        /*0630*/ 	.word	0x000096c0
        /*0634*/ 	.word	0x00000006
        /*0638*/ 	.word	0x00000000
        /*063c*/ 	.short	0x010a
        /*063e*/ 	.byte	0x3f
	.zero		1


	//----- nvinfo : EIATTR_NUM_MBARRIERS
	.align		4
.L_35:
        /*0640*/ 	.byte	0x03, 0x38
        /*0642*/ 	.short	0x002a


	//----- nvinfo : EIATTR_EXIT_INSTR_OFFSETS
	.align		4
        /*0644*/ 	.byte	0x04, 0x1c
        /*0646*/ 	.short	(.L_37 - .L_36)


	//   ....[0]....
.L_36:
        /*0648*/ 	.word	0x00000820


	//   ....[1]....
        /*064c*/ 	.word	0x000010f0


	//   ....[2]....
        /*0650*/ 	.word	0x00006ff0


	//   ....[3]....
        /*0654*/ 	.word	0x00007620


	//   ....[4]....
        /*0658*/ 	.word	0x00008f20


	//----- nvinfo : EIATTR_MAX_THREADS
	.align		4
.L_37:
        /*065c*/ 	.byte	0x04, 0x05
        /*065e*/ 	.short	(.L_39 - .L_38)
.L_38:
        /*0660*/ 	.word	0x00000180
        /*0664*/ 	.word	0x00000001
        /*0668*/ 	.word	0x00000001


	//----- nvinfo : EIATTR_CRS_STACK_SIZE
	.align		4
.L_39:
        /*066c*/ 	.byte	0x04, 0x1e
        /*066e*/ 	.short	(.L_41 - .L_40)
.L_40:
        /*0670*/ 	.word	0x00000000


	//----- nvinfo : EIATTR_CBANK_PARAM_SIZE
	.align		4
.L_41:
        /*0674*/ 	.byte	0x03, 0x19
        /*0676*/ 	.short	0x0470


	//----- nvinfo : EIATTR_PARAM_CBANK
	.align		4
        /*0678*/ 	.byte	0x04, 0x0a
        /*067a*/ 	.short	(.L_43 - .L_42)
	.align		4
.L_42:
        /*067c*/ 	.word	index@(.nv.constant0._ZN7cutlass13device_kernelINS_4gemm6kernel13GemmUniversalIN4cute5tupleIJiiiiEEENS1_10collective13CollectiveMmaINS1_34MainloopSm90TmaGmmaWarpSpecializedILi20ENS5_IJNS4_1CILi1EEESB_SB_EEENS1_35KernelTmaWarpSpecializedCooperativeEEENS5_IJNSA_ILi256EEENSA_ILi96EEENSA_ILi32EEEEEEaNS5_IJlSB_lEEEaSJ_NS4_8TiledMMAINS4_8MMA_AtomIJNS4_4SM904GMMA26MMA_64x96x32_S32S8S8_SS_TNEEEENS4_6LayoutINS5_IJNSA_ILi2EEESB_SB_EEENS5_IJSB_NSA_ILi0EEEST_EEEEENS5_IJNS4_10UnderscoreESW_SW_EEEEENS4_13SM90_TMA_LOADENS4_14ComposedLayoutINS4_7SwizzleILi1ELi4ELi3EEENS4_18smem_ptr_flag_bitsILi8EEENSQ_INS5_IJNSA_ILi8EEESH_EEENS5_IJSH_SB_EEEEEEEvNS4_8identityESZ_S19_vS1A_EENS_8epilogue10collective6detail29Sm90TmaWarpSpecializedAdapterINS1D_15DefaultEpilogueIaSJ_SJ_NS1C_6thread17LinearCombinationIaLi1EiiLNS1H_9ScaleType4KindE0ELNS_15FloatRoundStyleE2EaEENS1_15EpilogueDefaultEEEEEvvEEEEvNT_6ParamsE)
        /*0680*/ 	.short	0x0210
        /*0682*/ 	.short	0x0470


	//----- nvinfo : EIATTR_SW_WAR
	.align		4
.L_43:
        /*0684*/ 	.byte	0x04, 0x36
        /*0686*/ 	.short	(.L_45 - .L_44)
.L_44:
        /*0688*/ 	.word	0x00000008
.L_45:


//--------------------- .nv.callgraph             --------------------------
	.section	.nv.callgraph,"",@"SHT_CUDA_CALLGRAPH"
	.align	4
	.sectionentsize	8
	.align		4
        /*0000*/ 	.word	0x00000000
	.align		4
        /*0004*/ 	.word	0xffffffff
	.align		4
        /*0008*/ 	.word	index@(_ZN7cutlass13device_kernelINS_4gemm6kernel13GemmUniversalIN4cute5tupleIJiiiiEEENS1_10collective13CollectiveMmaINS1_34MainloopSm90TmaGmmaWarpSpecializedILi20ENS5_IJNS4_1CILi1EEESB_SB_EEENS1_35KernelTmaWarpSpecializedCooperativeEEENS5_IJNSA_ILi256EEENSA_ILi96EEENSA_ILi32EEEEEEaNS5_IJlSB_lEEEaSJ_NS4_8TiledMMAINS4_8MMA_AtomIJNS4_4SM904GMMA26MMA_64x96x32_S32S8S8_SS_TNEEEENS4_6LayoutINS5_IJNSA_ILi2EEESB_SB_EEENS5_IJSB_NSA_ILi0EEEST_EEEEENS5_IJNS4_10UnderscoreESW_SW_EEEEENS4_13SM90_TMA_LOADENS4_14ComposedLayoutINS4_7SwizzleILi1ELi4ELi3EEENS4_18smem_ptr_flag_bitsILi8EEENSQ_INS5_IJNSA_ILi8EEESH_EEENS5_IJSH_SB_EEEEEEEvNS4_8identityESZ_S19_vS1A_EENS_8epilogue10collective6detail29Sm90TmaWarpSpecializedAdapterINS1D_15DefaultEpilogueIaSJ_SJ_NS1C_6thread17LinearCombinationIaLi1EiiLNS1H_9ScaleType4KindE0ELNS_15FloatRoundStyleE2EaEENS1_15EpilogueDefaultEEEEEvvEEEEvNT_6ParamsE)
	.align		4
        /*000c*/ 	.word	index@(__assertfail)
	.align		4
        /*0010*/ 	.word	0x00000000
	.align		4
        /*0014*/ 	.word	0xfffffffe
	.align		4
        /*0018*/ 	.word	0x00000000
	.align		4
        /*001c*/ 	.word	0xfffffffd
	.align		4
        /*0020*/ 	.word	0x00000000
	.align		4
        /*0024*/ 	.word	0xfffffffc


//--------------------- .nv.constant4             --------------------------
	.section	.nv.constant4,"a",@progbits
	.align	8
	.align		8
.nv.constant4:
        /*0000*/ 	.dword	__assertfail
	.align		8
        /*0008*/ 	.dword	__unnamed_1
	.align		8
        /*0010*/ 	.dword	_ZN40_INTERNAL_0d0b82ff_4_k_cu_43a0eed2_147724cuda3std3__45__cpo5beginE
	.align		8
        /*0018*/ 	.dword	_ZN40_INTERNAL_0d0b82ff_4_k_cu_43a0eed2_147724cuda3std3__45__cpo3endE
	.align		8
        /*0020*/ 	.dword	_ZN40_INTERNAL_0d0b82ff_4_k_cu_43a0eed2_147724cuda3std3__45__cpo6cbeginE
	.align		8
        /*0028*/ 	.dword	_ZN40_INTERNAL_0d0b82ff_4_k_cu_43a0eed2_147724cuda3std3__45__cpo4cendE
	.align		8
        /*0030*/ 	.dword	_ZN40_INTERNAL_0d0b82ff_4_k_cu_43a0eed2_147724cuda3std3__442_GLOBAL__N__0d0b82ff_4_k_cu_43a0eed2_147726ignoreE
	.align		8
        /*0038*/ 	.dword	_ZN40_INTERNAL_0d0b82ff_4_k_cu_43a0eed2_147724cuda3std3__419piecewise_constructE
	.align		8
        /*0040*/ 	.dword	_ZN40_INTERNAL_0d0b82ff_4_k_cu_43a0eed2_147724cuda3std3__48in_placeE
	.align		8
        /*0048*/ 	.dword	_ZN40_INTERNAL_0d0b82ff_4_k_cu_43a0eed2_147724cuda3std6ranges3__45__cpo4swapE
	.align		8
        /*0050*/ 	.dword	_ZN40_INTERNAL_0d0b82ff_4_k_cu_43a0eed2_147724cuda3std6ranges3__45__cpo9iter_moveE
	.align		8
        /*0058*/ 	.dword	_ZN40_INTERNAL_0d0b82ff_4_k_cu_43a0eed2_147724cute7productE
	.align		8
        /*0060*/ 	.dword	_ZN40_INTERNAL_0d0b82ff_4_k_cu_43a0eed2_147724cute1_E
	.align		8
        /*0068*/ 	.dword	$str$22
	.align		8
        /*0070*/ 	.dword	$str$23


//--------------------- .text._ZN7cutlass13device_kernelINS_4gemm6kernel13GemmUniversalIN4cute5tupleIJiiiiEEENS1_10collective13CollectiveMmaINS1_34MainloopSm90TmaGmmaWarpSpecializedILi20ENS5_IJNS4_1CILi1EEESB_SB_EEENS1_35KernelTmaWarpSpecializedCooperativeEEENS5_IJNSA_ILi256EEENSA_ILi96EEENSA_ILi32EEEEEEaNS5_IJlSB_lEEEaSJ_NS4_8TiledMMAINS4_8MMA_AtomIJNS4_4SM904GMMA26MMA_64x96x32_S32S8S8_SS_TNEEEENS4_6LayoutINS5_IJNSA_ILi2EEESB_SB_EEENS5_IJSB_NSA_ILi0EEEST_EEEEENS5_IJNS4_10UnderscoreESW_SW_EEEEENS4_13SM90_TMA_LOADENS4_14ComposedLayoutINS4_7SwizzleILi1ELi4ELi3EEENS4_18smem_ptr_flag_bitsILi8EEENSQ_INS5_IJNSA_ILi8EEESH_EEENS5_IJSH_SB_EEEEEEEvNS4_8identityESZ_S19_vS1A_EENS_8epilogue10collective6detail29Sm90TmaWarpSpecializedAdapterINS1D_15DefaultEpilogueIaSJ_SJ_NS1C_6thread17LinearCombinationIaLi1EiiLNS1H_9ScaleType4KindE0ELNS_15FloatRoundStyleE2EaEENS1_15EpilogueDefaultEEEEEvvEEEEvNT_6ParamsE --------------------------
	.section	.text._ZN7cutlass13device_kernelINS_4gemm6kernel13GemmUniversalIN4cute5tupleIJiiiiEEENS1_10collective13CollectiveMmaINS1_34MainloopSm90TmaGmmaWarpSpecializedILi20ENS5_IJNS4_1CILi1EEESB_SB_EEENS1_35KernelTmaWarpSpecializedCooperativeEEENS5_IJNSA_ILi256EEENSA_ILi96EEENSA_ILi32EEEEEEaNS5_IJlSB_lEEEaSJ_NS4_8TiledMMAINS4_8MMA_AtomIJNS4_4SM904GMMA26MMA_64x96x32_S32S8S8_SS_TNEEEENS4_6LayoutINS5_IJNSA_ILi2EEESB_SB_EEENS5_IJSB_NSA_ILi0EEEST_EEEEENS5_IJNS4_10UnderscoreESW_SW_EEEEENS4_13SM90_TMA_LOADENS4_14ComposedLayoutINS4_7SwizzleILi1ELi4ELi3EEENS4_18smem_ptr_flag_bitsILi8EEENSQ_INS5_IJNSA_ILi8EEESH_EEENS5_IJSH_SB_EEEEEEEvNS4_8identityESZ_S19_vS1A_EENS_8epilogue10collective6detail29Sm90TmaWarpSpecializedAdapterINS1D_15DefaultEpilogueIaSJ_SJ_NS1C_6thread17LinearCombinationIaLi1EiiLNS1H_9ScaleType4KindE0ELNS_15FloatRoundStyleE2EaEENS1_15EpilogueDefaultEEEEEvvEEEEvNT_6ParamsE,"ax",@progbits
	.align	128
.text._ZN7cutlass13device_kernelINS_4gemm6kernel13GemmUniversalIN4cute5tupleIJiiiiEEENS1_10collective13CollectiveMmaINS1_34MainloopSm90TmaGmmaWarpSpecializedILi20ENS5_IJNS4_1CILi1EEESB_SB_EEENS1_35KernelTmaWarpSpecializedCooperativeEEENS5_IJNSA_ILi256EEENSA_ILi96EEENSA_ILi32EEEEEEaNS5_IJlSB_lEEEaSJ_NS4_8TiledMMAINS4_8MMA_AtomIJNS4_4SM904GMMA26MMA_64x96x32_S32S8S8_SS_TNEEEENS4_6LayoutINS5_IJNSA_ILi2EEESB_SB_EEENS5_IJSB_NSA_ILi0EEEST_EEEEENS5_IJNS4_10UnderscoreESW_SW_EEEEENS4_13SM90_TMA_LOADENS4_14ComposedLayoutINS4_7SwizzleILi1ELi4ELi3EEENS4_18smem_ptr_flag_bitsILi8EEENSQ_INS5_IJNSA_ILi8EEESH_EEENS5_IJSH_SB_EEEEEEEvNS4_8identityESZ_S19_vS1A_EENS_8epilogue10collective6detail29Sm90TmaWarpSpecializedAdapterINS1D_15DefaultEpilogueIaSJ_SJ_NS1C_6thread17LinearCombinationIaLi1EiiLNS1H_9ScaleType4KindE0ELNS_15FloatRoundStyleE2EaEENS1_15EpilogueDefaultEEEEEvvEEEEvNT_6ParamsE:
        .type           _ZN7cutlass13device_kernelINS_4gemm6kernel13GemmUniversalIN4cute5tupleIJiiiiEEENS1_10collective13CollectiveMmaINS1_34MainloopSm90TmaGmmaWarpSpecializedILi20ENS5_IJNS4_1CILi1EEESB_SB_EEENS1_35KernelTmaWarpSpecializedCooperativeEEENS5_IJNSA_ILi256EEENSA_ILi96EEENSA_ILi32EEEEEEaNS5_IJlSB_lEEEaSJ_NS4_8TiledMMAINS4_8MMA_AtomIJNS4_4SM904GMMA26MMA_64x96x32_S32S8S8_SS_TNEEEENS4_6LayoutINS5_IJNSA_ILi2EEESB_SB_EEENS5_IJSB_NSA_ILi0EEEST_EEEEENS5_IJNS4_10UnderscoreESW_SW_EEEEENS4_13SM90_TMA_LOADENS4_14ComposedLayoutINS4_7SwizzleILi1ELi4ELi3EEENS4_18smem_ptr_flag_bitsILi8EEENSQ_INS5_IJNSA_ILi8EEESH_EEENS5_IJSH_SB_EEEEEEEvNS4_8identityESZ_S19_vS1A_EENS_8epilogue10collective6detail29Sm90TmaWarpSpecializedAdapterINS1D_15DefaultEpilogueIaSJ_SJ_NS1C_6thread17LinearCombinationIaLi1EiiLNS1H_9ScaleType4KindE0ELNS_15FloatRoundStyleE2EaEENS1_15EpilogueDefaultEEEEEvvEEEEvNT_6ParamsE,@function
        .size           _ZN7cutlass13device_kernelINS_4gemm6kernel13GemmUniversalIN4cute5tupleIJiiiiEEENS1_10collective13CollectiveMmaINS1_34MainloopSm90TmaGmmaWarpSpecializedILi20ENS5_IJNS4_1CILi1EEESB_SB_EEENS1_35KernelTmaWarpSpecializedCooperativeEEENS5_IJNSA_ILi256EEENSA_ILi96EEENSA_ILi32EEEEEEaNS5_IJlSB_lEEEaSJ_NS4_8TiledMMAINS4_8MMA_AtomIJNS4_4SM904GMMA26MMA_64x96x32_S32S8S8_SS_TNEEEENS4_6LayoutINS5_IJNSA_ILi2EEESB_SB_EEENS5_IJSB_NSA_ILi0EEEST_EEEEENS5_IJNS4_10UnderscoreESW_SW_EEEEENS4_13SM90_TMA_LOADENS4_14ComposedLayoutINS4_7SwizzleILi1ELi4ELi3EEENS4_18smem_ptr_flag_bitsILi8EEENSQ_INS5_IJNSA_ILi8EEESH_EEENS5_IJSH_SB_EEEEEEEvNS4_8identityESZ_S19_vS1A_EENS_8epilogue10collective6detail29Sm90TmaWarpSpecializedAdapterINS1D_15DefaultEpilogueIaSJ_SJ_NS1C_6thread17LinearCombinationIaLi1EiiLNS1H_9ScaleType4KindE0ELNS_15FloatRoundStyleE2EaEENS1_15EpilogueDefaultEEEEEvvEEEEvNT_6ParamsE,(.L_x_295 - _ZN7cutlass13device_kernelINS_4gemm6kernel13GemmUniversalIN4cute5tupleIJiiiiEEENS1_10collective13CollectiveMmaINS1_34MainloopSm90TmaGmmaWarpSpecializedILi20ENS5_IJNS4_1CILi1EEESB_SB_EEENS1_35KernelTmaWarpSpecializedCooperativeEEENS5_IJNSA_ILi256EEENSA_ILi96EEENSA_ILi32EEEEEEaNS5_IJlSB_lEEEaSJ_NS4_8TiledMMAINS4_8MMA_AtomIJNS4_4SM904GMMA26MMA_64x96x32_S32S8S8_SS_TNEEEENS4_6LayoutINS5_IJNSA_ILi2EEESB_SB_EEENS5_IJSB_NSA_ILi0EEEST_EEEEENS5_IJNS4_10UnderscoreESW_SW_EEEEENS4_13SM90_TMA_LOADENS4_14ComposedLayoutINS4_7SwizzleILi1ELi4ELi3EEENS4_18smem_ptr_flag_bitsILi8EEENSQ_INS5_IJNSA_ILi8EEESH_EEENS5_IJSH_SB_EEEEEEEvNS4_8identityESZ_S19_vS1A_EENS_8epilogue10collective6detail29Sm90TmaWarpSpecializedAdapterINS1D_15DefaultEpilogueIaSJ_SJ_NS1C_6thread17LinearCombinationIaLi1EiiLNS1H_9ScaleType4KindE0ELNS_15FloatRoundStyleE2EaEENS1_15EpilogueDefaultEEEEEvvEEEEvNT_6ParamsE)
        .other          _ZN7cutlass13device_kernelINS_4gemm6kernel13GemmUniversalIN4cute5tupleIJiiiiEEENS1_10collective13CollectiveMmaINS1_34MainloopSm90TmaGmmaWarpSpecializedILi20ENS5_IJNS4_1CILi1EEESB_SB_EEENS1_35KernelTmaWarpSpecializedCooperativeEEENS5_IJNSA_ILi256EEENSA_ILi96EEENSA_ILi32EEEEEEaNS5_IJlSB_lEEEaSJ_NS4_8TiledMMAINS4_8MMA_AtomIJNS4_4SM904GMMA26MMA_64x96x32_S32S8S8_SS_TNEEEENS4_6LayoutINS5_IJNSA_ILi2EEESB_SB_EEENS5_IJSB_NSA_ILi0EEEST_EEEEENS5_IJNS4_10UnderscoreESW_SW_EEEEENS4_13SM90_TMA_LOADENS4_14ComposedLayoutINS4_7SwizzleILi1ELi4ELi3EEENS4_18smem_ptr_flag_bitsILi8EEENSQ_INS5_IJNSA_ILi8EEESH_EEENS5_IJSH_SB_EEEEEEEvNS4_8identityESZ_S19_vS1A_EENS_8epilogue10collective6detail29Sm90TmaWarpSpecializedAdapterINS1D_15DefaultEpilogueIaSJ_SJ_NS1C_6thread17LinearCombinationIaLi1EiiLNS1H_9ScaleType4KindE0ELNS_15FloatRoundStyleE2EaEENS1_15EpilogueDefaultEEEEEvvEEEEvNT_6ParamsE,@"STO_CUDA_ENTRY STV_DEFAULT"
_ZN7cutlass13device_kernelINS_4gemm6kernel13GemmUniversalIN4cute5tupleIJiiiiEEENS1_10collective13CollectiveMmaINS1_34MainloopSm90TmaGmmaWarpSpecializedILi20ENS5_IJNS4_1CILi1EEESB_SB_EEENS1_35KernelTmaWarpSpecializedCooperativeEEENS5_IJNSA_ILi256EEENSA_ILi96EEENSA_ILi32EEEEEEaNS5_IJlSB_lEEEaSJ_NS4_8TiledMMAINS4_8MMA_AtomIJNS4_4SM904GMMA26MMA_64x96x32_S32S8S8_SS_TNEEEENS4_6LayoutINS5_IJNSA_ILi2EEESB_SB_EEENS5_IJSB_NSA_ILi0EEEST_EEEEENS5_IJNS4_10UnderscoreESW_SW_EEEEENS4_13SM90_TMA_LOADENS4_14ComposedLayoutINS4_7SwizzleILi1ELi4ELi3EEENS4_18smem_ptr_flag_bitsILi8EEENSQ_INS5_IJNSA_ILi8EEESH_EEENS5_IJSH_SB_EEEEEEEvNS4_8identityESZ_S19_vS1A_EENS_8epilogue10collective6detail29Sm90TmaWarpSpecializedAdapterINS1D_15DefaultEpilogueIaSJ_SJ_NS1C_6thread17LinearCombinationIaLi1EiiLNS1H_9ScaleType4KindE0ELNS_15FloatRoundStyleE2EaEENS1_15EpilogueDefaultEEEEEvvEEEEvNT_6ParamsE:
[----:B------:R-:W0:Y:S01]  /*0000*/  LDC R1, c[0x0][0x28] ;  /* 0x00000a00ff017b82 */ /* 0x000e220000000800 */
[----:B------:R-:W1:Y:S01]  /*0010*/  S2R R18, SR_TID.X ;  /* 0x0000000000127919 */ /* 0x000e620000002100 */
[----:B------:R-:W-:Y:S01]  /*0020*/  ELECT P0, URZ, PT ;  /* 0x00000000003f782f */ /* 0x000fe20003800000 */
[----:B------:R-:W-:Y:S01]  /*0030*/  BSSY B0, `(.L_x_0) ;  /* 0x000000f000007945 */ /* 0x000fe20003800000 */
[--C-:B-1----:R-:W-:Y:S02]  /*0040*/  SHF.R.U32.HI R0, RZ, 0x5, R18.reuse ;  /* 0x00000005ff007819 */ /* 0x102fe40000011612 */
[----:B------:R-:W-:-:S03]  /*0050*/  SHF.R.U32.HI R7, RZ, 0x7, R18 ;  /* 0x00000007ff077819 */ /* 0x000fc60000011612 */
[----:B------:R-:W1:Y:S04]  /*0060*/  SHFL.IDX PT, R3, R0, RZ, 0x1f ;  /* 0x00001fff00037589 */ /* 0x000e6800000e0000 */
[----:B------:R2:W3:Y:S01]  /*0070*/  SHFL.IDX PT, R10, R7, RZ, 0x1f ;  /* 0x00001fff070a7589 */ /* 0x0004e200000e0000 */
[----:B-1----:R-:W-:-:S13]  /*0080*/  ISETP.NE.OR P0, PT, R3, RZ, !P0 ;  /* 0x000000ff0300720c */ /* 0x002fda0004705670 */
[----:B0-23--:R-:W-:Y:S05]  /*0090*/  @P0 BRA `(.L_x_1) ;  /* 0x0000000000200947 */ /* 0x00dfea0003800000 */
[----:B------:R-:W-:Y:S02]  /*00a0*/  ULDC.64 UR4, c[0x0][0x198] ;  /* 0x0000660000047ab9 */ /* 0x000fe40000000a00 */
[----:B------:R-:W-:Y:S02]  /*00b0*/  UIADD3 UR6, UP0, UR4, 0xf0, URZ ;  /* 0x000000f004067890 */ /* 0x000fe4000ff1e03f */
[----:B------:R-:W-:Y:S02]  /*00c0*/  UIADD3 UR4, UP1, UR4, 0x1f0, URZ ;  /* 0x000001f004047890 */ /* 0x000fe4000ff3e03f */
[----:B------:R-:W-:Y:S02]  /*00d0*/  UIADD3.X UR7, URZ, UR5, URZ, UP0, !UPT ;  /* 0x000000053f077290 */ /* 0x000fe400087fe43f */
[----:B------:R-:W-:-:S07]  /*00e0*/  UIADD3.X UR5, URZ, UR5, URZ, UP1, !UPT ;  /* 0x000000053f057290 */ /* 0x000fce0008ffe43f */
[----:B------:R0:W-:Y:S02]  /*00f0*/  UTMACCTL.PF [UR6] ;  /* 0x00000000060079b9 */ /* 0x0001e40008040000 */
[----:B------:R0:W-:Y:S02]  /*0100*/  UTMACCTL.PF [UR4] ;  /* 0x00000000040079b9 */ /* 0x0001e40008040000 */
[----:B0-----:R-:W-:Y:S01]  /*0110*/  NOP ;  /* 0x0000000000007918 */ /* 0x001fe20000000000 */
.L_x_1:
[----:B------:R-:W-:Y:S05]  /*0120*/  BSYNC B0 ;  /* 0x0000000000007941 */ /* 0x000fea0003800000 */
.L_x_0:
[----:B------:R-:W0:Y:S02]  /*0130*/  SHFL.IDX PT, R2, R0, RZ, 0x1f ;  /* 0x00001fff00027589 */ /* 0x000e2400000e0000 */
[----:B0-----:R-:W-:-:S13]  /*0140*/  ISETP.NE.AND P0, PT, R2, RZ, PT ;  /* 0x000000ff0200720c */ /* 0x001fda0003f05270 */
[----:B------:R-:W-:Y:S05]  /*0150*/  @P0 BRA `(.L_x_2) ;  /* 0x0000000000e40947 */ /* 0x000fea0003800000 */
[----:B------:R-:W-:Y:S01]  /*0160*/  ELECT P0, URZ, PT ;  /* 0x00000000003f782f */ /* 0x000fe20003800000 */
[----:B------:R-:W-:-:S12]  /*0170*/  BSSY B0, `(.L_x_2) ;  /* 0x0000037000007945 */ /* 0x000fd80003800000 */
[----:B------:R-:W-:Y:S05]  /*0180*/  @!P0 BRA `(.L_x_3) ;  /* 0x0000000000d48947 */ /* 0x000fea0003800000 */
[----:B------:R-:W0:Y:S01]  /*0190*/  S2UR UR8, SR_CgaCtaId ;  /* 0x00000000000879c3 */ /* 0x000e220000008800 */
[----:B------:R-:W-:Y:S01]  /*01a0*/  UMOV UR4, 0x400 ;  /* 0x0000040000047882 */ /* 0x000fe20000000000 */
[----:B------:R-:W-:Y:S01]  /*01b0*/  UMOV UR5, 0x1 ;  /* 0x0000000100057882 */ /* 0x000fe20000000000 */
[----:B------:R-:W-:Y:S02]  /*01c0*/  UMOV UR6, 0x100 ;  /* 0x0000010000067882 */ /* 0x000fe40000000000 */
[----:B------:R-:W-:-:S04]  /*01d0*/  UIADD3 UR6, -UR6, 0x100000, URZ ;  /* 0x0010000006067890 */ /* 0x000fc8000fffe13f */
[----:B------:R-:W-:Y:S02]  /*01e0*/  USHF.L.U32 UR7, UR6, 0xb, URZ ;  /* 0x0000000b06077899 */ /* 0x000fe4000800063f */
[----:B------:R-:W-:Y:S02]  /*01f0*/  USHF.L.U32 UR6, UR6, 0x1, URZ ;  /* 0x0000000106067899 */ /* 0x000fe4000800063f */
[----:B0-----:R-:W-:Y:S02]  /*0200*/  ULEA UR8, UR8, UR4, 0x18 ;  /* 0x0000000408087291 */ /* 0x001fe4000f8ec03f */
[----:B------:R-:W-:-:S04]  /*0210*/  UIADD3 UR4, -UR5, 0x100000, URZ ;  /* 0x0010000005047890 */ /* 0x000fc8000fffe13f */
[----:B------:R-:W-:Y:S02]  /*0220*/  USHF.L.U32 UR5, UR4, 0xb, URZ ;  /* 0x0000000b04057899 */ /* 0x000fe4000800063f */
[----:B------:R-:W-:Y:S01]  /*0230*/  USHF.L.U32 UR4, UR4, 0x1, URZ ;  /* 0x0000000104047899 */ /* 0x000fe2000800063f */
[----:B------:R-:W0:Y:S11]  /*0240*/  FENCE.VIEW.ASYNC.S ;  /* 0x00000000000073c6 */ /* 0x000e360000000000 */
[----:B0-----:R0:W1:Y:S01]  /*0250*/  SYNCS.EXCH.64 URZ, [UR8], UR4 ;  /* 0x00000004083f75b2 */ /* 0x0010620008000100 */
[----:B------:R0:W2:Y:S01]  /*0260*/  SYNCS.EXCH.64 URZ, [UR8+0xa0], UR6 ;  /* 0x0000a006083f75b2 */ /* 0x0000a20008000100 */
[----:B------:R0:W3:Y:S01]  /*0270*/  SYNCS.EXCH.64 URZ, [UR8+0x8], UR4 ;  /* 0x00000804083f75b2 */ /* 0x0000e20008000100 */
[----:B------:R0:W4:Y:S01]  /*0280*/  SYNCS.EXCH.64 URZ, [UR8+0xa8], UR6 ;  /* 0x0000a806083f75b2 */ /* 0x0001220008000100 */
[----:B------:R0:W0:Y:S01]  /*0290*/  SYNCS.EXCH.64 URZ, [UR8+0x10], UR4 ;  /* 0x00001004083f75b2 */ /* 0x0000220008000100 */
        /* <DEDUP_REMOVED lines=35> */
[----:B-1234-:R-:W-:Y:S01]  /*04d0*/  NOP ;  /* 0x0000000000007918 */ /* 0x01efe20000000000 */
.L_x_3:
[----:B0-----:R-:W-:Y:S05]  /*04e0*/  BSYNC B0 ;  /* 0x0000000000007941 */ /* 0x001fea0003800000 */
.L_x_2:
[----:B------:R-:W0:Y:S01]  /*04f0*/  SHFL.IDX PT, R0, R0, RZ, 0x1f ;  /* 0x00001fff00007589 */ /* 0x000e2200000e0000 */
[----:B------:R-:W-:Y:S01]  /*0500*/  ELECT P0, URZ, PT ;  /* 0x00000000003f782f */ /* 0x000fe20003800000 */
[----:B------:R-:W1:Y:S01]  /*0510*/  LDC R2, c[0x0][0x65c] ;  /* 0x00019700ff027b82 */ /* 0x000e620000000800 */
[----:B------:R-:W-:Y:S01]  /*0520*/  SHF.R.S32.HI R8, RZ, 0x1f, R3 ;  /* 0x0000001fff087819 */ /* 0x000fe20000011403 */
[----:B------:R-:W2:Y:S01]  /*0530*/  S2R R6, SR_CTAID.Y ;  /* 0x0000000000067919 */ /* 0x000ea20000002600 */
[----:B------:R-:W-:Y:S01]  /*0540*/  UMOV UR4, 0x20 ;  /* 0x0000002000047882 */ /* 0x000fe20000000000 */
[----:B------:R-:W-:Y:S01]  /*0550*/  ISETP.NE.AND P2, PT, R10, RZ, PT ;  /* 0x000000ff0a00720c */ /* 0x000fe20003f45270 */
[----:B------:R-:W-:Y:S01]  /*0560*/  NOP ;  /* 0x0000000000007918 */ /* 0x000fe20000000000 */
[----:B------:R-:W3:Y:S01]  /*0570*/  S2R R4, SR_CTAID.X ;  /* 0x0000000000047919 */ /* 0x000ee20000002500 */
[----:B------:R-:W-:Y:S01]  /*0580*/  LEA.HI R8, R8, R3, RZ, 0x2 ;  /* 0x0000000308087211 */ /* 0x000fe200078f10ff */
[----:B------:R-:W-:Y:S01]  /*0590*/  IMAD.MOV.U32 R5, RZ, RZ, RZ ;  /* 0x000000ffff057224 */ /* 0x000fe200078e00ff */
[----:B------:R-:W-:Y:S01]  /*05a0*/  NOP ;  /* 0x0000000000007918 */ /* 0x000fe20000000000 */
[----:B0-----:R-:W-:-:S02]  /*05b0*/  ISETP.NE.OR P0, PT, R0, RZ, !P0 ;  /* 0x000000ff0000720c */ /* 0x001fc40004705670 */
[----:B-1----:R-:W-:-:S04]  /*05c0*/  ISETP.NE.AND P3, PT, R2, 0x1, PT ;  /* 0x000000010200780c */ /* 0x002fc80003f65270 */
[----:B------:R-:W-:Y:S02]  /*05d0*/  P2R R0, PR, RZ, 0x8 ;  /* 0x00000008ff007803 */ /* 0x000fe40000000000 */
[----:B------:R-:W-:-:S05]  /*05e0*/  LOP3.LUT R0, R8, 0xfffffffc, RZ, 0xc0, !PT ;  /* 0xfffffffc08007812 */ /* 0x000fca00078ec0ff */
[----:B------:R-:W-:Y:S01]  /*05f0*/  VOTEU.ALL UP0, P0 ;  /* 0x00000000003f7886 */ /* 0x000fe20000000000 */
[----:B------:R-:W-:Y:S01]  /*0600*/  IMAD.IADD R0, R3, 0x1, -R0 ;  /* 0x0000000103007824 */ /* 0x000fe200078e0a00 */
[----:B------:R-:W3:Y:S01]  /*0610*/  @P3 LDC R17, c[0x0][0x10] ;  /* 0x00000400ff113b82 */ /* 0x000ee20000000800 */
[----:B------:R-:W-:Y:S01]  /*0620*/  VOTEU.ALL UP1, P0 ;  /* 0x00000000003f7886 */ /* 0x000fe20000020000 */
[----:B--2---:R-:W-:Y:S01]  /*0630*/  @P3 IMAD.MOV.U32 R8, RZ, RZ, R6 ;  /* 0x000000ffff083224 */ /* 0x004fe200078e0006 */
[----:B------:R-:W-:Y:S01]  /*0640*/  @!UP0 UMOV UR6, 0x400 ;  /* 0x0000040000068882 */ /* 0x000fe20000000000 */
[----:B------:R-:W-:-:S04]  /*0650*/  @!UP0 UIADD3 UR4, -UR4, 0x100000, URZ ;  /* 0x0010000004048890 */ /* 0x000fc8000fffe13f */
[----:B------:R-:W-:Y:S02]  /*0660*/  @!UP0 USHF.L.U32 UR5, UR4, 0xb, URZ ;  /* 0x0000000b04058899 */ /* 0x000fe4000800063f */
[----:B------:R-:W-:Y:S01]  /*0670*/  @!UP0 USHF.L.U32 UR4, UR4, 0x1, URZ ;  /* 0x0000000104048899 */ /* 0x000fe2000800063f */
[----:B------:R-:W-:Y:S02]  /*0680*/  @P3 IMAD.MOV.U32 R9, RZ, RZ, RZ ;  /* 0x000000ffff093224 */ /* 0x000fe400078e00ff */
[----:B------:R-:W-:Y:S01]  /*0690*/  @P3 IMAD.MOV.U32 R3, RZ, RZ, RZ ;  /* 0x000000ffff033224 */ /* 0x000fe200078e00ff */
[----:B------:R-:W0:Y:S08]  /*06a0*/  @!UP0 S2UR UR7, SR_CgaCtaId ;  /* 0x00000000000789c3 */ /* 0x000e300000008800 */
[----:B------:R-:W1:Y:S01]  /*06b0*/  @!P3 LDC R11, c[0x0][0xc] ;  /* 0x00000300ff0bbb82 */ /* 0x000e620000000800 */
[----:B---3--:R-:W-:-:S04]  /*06c0*/  @P3 IMAD.WIDE.U32 R16, R4, R17, R8 ;  /* 0x0000001104103225 */ /* 0x008fc800078e0008 */
[----:B------:R-:W-:Y:S01]  /*06d0*/  @P3 IMAD.IADD R17, R17, 0x1, R3 ;  /* 0x0000000111113824 */ /* 0x000fe200078e0203 */
[----:B------:R-:W-:Y:S01]  /*06e0*/  LOP3.LUT R3, R18, 0x7f, RZ, 0xc0, !PT ;  /* 0x0000007f12037812 */ /* 0x000fe200078ec0ff */
[----:B0-----:R-:W-:Y:S01]  /*06f0*/  @!UP0 ULEA UR6, UR7, UR6, 0x18 ;  /* 0x0000000607068291 */ /* 0x001fe2000f8ec03f */
[----:B------:R-:W-:Y:S01]  /*0700*/  VOTEU.ALL UP0, P0 ;  /* 0x00000000003f7886 */ /* 0x000fe20000000000 */
[----:B------:R-:W-:-:S04]  /*0710*/  ISETP.NE.AND P0, PT, R0, 0x3, PT ;  /* 0x000000030000780c */ /* 0x000fc80003f05270 */
[----:B------:R-:W-:Y:S01]  /*0720*/  ISETP.EQ.OR P0, PT, R0, RZ, !P0 ;  /* 0x000000ff0000720c */ /* 0x000fe20004702670 */
[----:B-1----:R-:W-:-:S03]  /*0730*/  @!P3 IMAD.WIDE.U32 R8, R11, R6, R4 ;  /* 0x000000060b08b225 */ /* 0x002fc600078e0004 */
[C---:B------:R-:W-:Y:S01]  /*0740*/  ISETP.EQ.AND P0, PT, R10.reuse, RZ, P0 ;  /* 0x000000ff0a00720c */ /* 0x040fe20000702270 */
[----:B------:R-:W-:Y:S01]  /*0750*/  VIADD R10, R10, 0xffffffff ;  /* 0xffffffff0a0a7836 */ /* 0x000fe20000000000 */
[----:B------:R-:W0:Y:S02]  /*0760*/  FENCE.VIEW.ASYNC.S ;  /* 0x00000000000073c6 */ /* 0x000e240000000000 */
[----:B0-----:R0:W1:Y:S01]  /*0770*/  @!UP0 SYNCS.EXCH.64 URZ, [UR6+0x150], UR4 ;  /* 0x00015004063f85b2 */ /* 0x0010620008000100 */
[----:B------:R-:W-:Y:S01]  /*0780*/  @!P3 IMAD.MOV.U32 R16, RZ, RZ, R8 ;  /* 0x000000ffff10b224 */ /* 0x000fe200078e0008 */
[----:B------:R-:W-:Y:S01]  /*0790*/  SEL R19, RZ, 0x1, !P0 ;  /* 0x00000001ff137807 */ /* 0x000fe20004000000 */
[----:B------:R-:W-:Y:S01]  /*07a0*/  @!P3 IMAD.MOV.U32 R17, RZ, RZ, R9 ;  /* 0x000000ffff11b224 */ /* 0x000fe200078e0009 */
[----:B------:R-:W-:-:S04]  /*07b0*/  ISETP.GE.U32.AND P1, PT, R10, 0x2, PT ;  /* 0x000000020a00780c */ /* 0x000fc80003f26070 */
[----:B------:R-:W-:Y:S01]  /*07c0*/  SEL R19, R19, 0x2, P1 ;  /* 0x0000000213137807 */ /* 0x000fe20000800000 */
[----:B------:R0:W1:Y:S01]  /*07d0*/  @!UP1 SYNCS.EXCH.64 URZ, [UR6+0x158], UR4 ;  /* 0x00015804063f95b2 */ /* 0x0000620008000100 */
[----:B------:R-:W-:Y:S01]  /*07e0*/  NOP ;  /* 0x0000000000007918 */ /* 0x000fe20000000000 */
[----:B-1----:R-:W-:Y:S06]  /*07f0*/  BAR.SYNC.DEFER_BLOCKING 0x0 ;  /* 0x0000000000007b1d */ /* 0x002fec0000010000 */
[----:B------:R-:W-:Y:S05]  /*0800*/  @!P2 BRA `(.L_x_4) ;  /* 0x0000006400fca947 */ /* 0x000fea0003800000 */
[----:B------:R-:W-:-:S13]  /*0810*/  ISETP.GT.U32.AND P0, PT, R10, 0x1, PT ;  /* 0x000000010a00780c */ /* 0x000fda0003f04070 */
[----:B0-----:R-:W-:Y:S05]  /*0820*/  @P0 EXIT ;  /* 0x000000000000094d */ /* 0x001fea0003800000 */
[----:B------:R-:W-:Y:S01]  /*0830*/  ULDC.64 UR4, c[0x0][0x650] ;  /* 0x0001940000047ab9 */ /* 0x000fe20000000a00 */
[----:B------:R-:W-:Y:S01]  /*0840*/  PRMT R0, RZ, 0x7610, R0 ;  /* 0x00007610ff007816 */ /* 0x000fe20000000000 */
[----:B------:R-:W-:Y:S01]  /*0850*/  IMAD.MOV.U32 R23, RZ, RZ, -0x1 ;  /* 0xffffffffff177424 */ /* 0x000fe200078e00ff */
[----:B------:R-:W-:Y:S01]  /*0860*/  ISETP.GE.U32.AND P0, PT, R16, UR4, PT ;  /* 0x0000000410007c0c */ /* 0x000fe2000bf06070 */
[----:B------:R-:W-:Y:S02]  /*0870*/  IMAD.MOV.U32 R123, RZ, RZ, -0x1 ;  /* 0xffffffffff7b7424 */ /* 0x000fe400078e00ff */
[----:B------:R-:W-:Y:S01]  /*0880*/  IMAD.MOV.U32 R22, RZ, RZ, -0x1 ;  /* 0xffffffffff167424 */ /* 0x000fe200078e00ff */
[----:B------:R-:W-:-:S13]  /*0890*/  ISETP.GE.U32.AND.EX P0, PT, R17, UR5, PT, P0 ;  /* 0x0000000511007c0c */ /* 0x000fda000bf06100 */
[----:B------:R-:W-:Y:S05]  /*08a0*/  @P0 BRA `(.L_x_5) ;  /* 0x0000000400580947 */ /* 0x000fea0003800000 */
[----:B------:R-:W0:Y:S01]  /*08b0*/  LDC.64 R20, c[0x0][0x628] ;  /* 0x00018a00ff147b82 */ /* 0x000e220000000a00 */
[----:B------:R-:W-:Y:S02]  /*08c0*/  IMAD.MOV.U32 R8, RZ, RZ, R16 ;  /* 0x000000ffff087224 */ /* 0x000fe400078e0010 */
[----:B------:R-:W-:-:S05]  /*08d0*/  IMAD.MOV.U32 R9, RZ, RZ, R17 ;  /* 0x000000ffff097224 */ /* 0x000fca00078e0011 */
[----:B------:R-:W1:Y:S08]  /*08e0*/  LDC R0, c[0x0][0x630] ;  /* 0x00018c00ff007b82 */ /* 0x000e700000000800 */
[----:B------:R-:W2:Y:S01]  /*08f0*/  LDC.64 R22, c[0x0][0x620] ;  /* 0x00018800ff167b82 */ /* 0x000ea20000000a00 */
[----:B0-----:R-:W-:-:S04]  /*0900*/  ISETP.NE.U32.AND P0, PT, R20, RZ, PT ;  /* 0x000000ff1400720c */ /* 0x001fc80003f05070 */
[----:B------:R-:W-:-:S13]  /*0910*/  ISETP.NE.AND.EX P0, PT, R21, RZ, PT, P0 ;  /* 0x000000ff1500720c */ /* 0x000fda0003f05300 */
[----:B-12---:R-:W-:Y:S05]  /*0920*/  @!P0 BRA `(.L_x_6) ;  /* 0x0000000000288947 */ /* 0x006fea0003800000 */
[----:B------:R-:W0:Y:S02]  /*0930*/  LDC R13, c[0x0][0x634] ;  /* 0x00018d00ff0d7b82 */ /* 0x000e240000000800 */
[----:B0-----:R-:W-:-:S05]  /*0940*/  IADD3 R13, P0, R16, R13, RZ ;  /* 0x0000000d100d7210 */ /* 0x001fca0007f1e0ff */
[----:B------:R-:W-:-:S04]  /*0950*/  IMAD.X R15, RZ, RZ, R17, P0 ;  /* 0x000000ffff0f7224 */ /* 0x000fc800000e0611 */
[----:B------:R-:W-:-:S04]  /*0960*/  IMAD.WIDE.U32 R8, R15, R20, RZ ;  /* 0x000000140f087225 */ /* 0x000fc800078e00ff */
[----:B------:R-:W-:-:S04]  /*0970*/  IMAD.WIDE.U32 R10, P0, R13, R21, R8 ;  /* 0x000000150d0a7225 */ /* 0x000fc80007800008 */
[----:B------:R-:W-:-:S04]  /*0980*/  IMAD.WIDE.U32 R8, R13, R20, RZ ;  /* 0x000000140d087225 */ /* 0x000fc800078e00ff */
[----:B------:R-:W-:Y:S01]  /*0990*/  IMAD.X R13, RZ, RZ, RZ, P0 ;  /* 0x000000ffff0d7224 */ /* 0x000fe200000e06ff */
[----:B------:R-:W-:Y:S01]  /*09a0*/  IADD3 RZ, P0, R9, R10, RZ ;  /* 0x0000000a09ff7210 */ /* 0x000fe20007f1e0ff */
[----:B------:R-:W-:-:S04]  /*09b0*/  IMAD.MOV.U32 R12, RZ, RZ, R11 ;  /* 0x000000ffff0c7224 */ /* 0x000fc800078e000b */
[----:B------:R-:W-:-:S08]  /*09c0*/  IMAD.WIDE.U32.X R8, R15, R21, R12, P0 ;  /* 0x000000150f087225 */ /* 0x000fd000000e040c */
.L_x_6:
[-CC-:B------:R-:W-:Y:S01]  /*09d0*/  SHF.R.U64 R28, R8, R0.reuse, R9.reuse ;  /* 0x00000000081c7219 */ /* 0x180fe20000001209 */
[----:B------:R-:W0:Y:S01]  /*09e0*/  LDC R12, c[0x0][0x618] ;  /* 0x00018600ff0c7b82 */ /* 0x000e220000000800 */
[----:B------:R-:W-:Y:S01]  /*09f0*/  SHF.R.U32.HI R5, RZ, R0, R9 ;  /* 0x00000000ff057219 */ /* 0x000fe20000011609 */
[----:B------:R-:W-:Y:S01]  /*0a00*/  ULDC UR4, c[0x0][0x150] ;  /* 0x0000540000047ab9 */ /* 0x000fe20000000800 */
[----:B------:R-:W-:Y:S02]  /*0a10*/  IADD3 R11, P0, RZ, -R28, RZ ;  /* 0x8000001cff0b7210 */ /* 0x000fe40007f1e0ff */
[----:B------:R-:W-:-:S03]  /*0a20*/  I2FP.F32.U32 R0, R4 ;  /* 0x0000000400007245 */ /* 0x000fc60000201000 */
[----:B------:R-:W1:Y:S01]  /*0a30*/  LDC.64 R26, c[0x0][0x640] ;  /* 0x00019000ff1a7b82 */ /* 0x000e620000000a00 */
[----:B------:R-:W-:Y:S02]  /*0a40*/  IMAD.X R13, RZ, RZ, ~R5, P0 ;  /* 0x000000ffff0d7224 */ /* 0x000fe400000e0e05 */
[----:B------:R-:W-:Y:S01]  /*0a50*/  FMUL R0, R0, UR4 ;  /* 0x0000000400007c20 */ /* 0x000fe20008400000 */
[----:B------:R-:W-:Y:S01]  /*0a60*/  IMAD.WIDE.U32 R8, R11, R22, R16 ;  /* 0x000000160b087225 */ /* 0x000fe200078e0010 */
[----:B------:R-:W-:-:S03]  /*0a70*/  ULDC UR4, c[0x0][0x154] ;  /* 0x0000550000047ab9 */ /* 0x000fc60000000800 */
[----:B------:R-:W-:Y:S01]  /*0a80*/  IMAD R10, R13, R22, RZ ;  /* 0x000000160d0a7224 */ /* 0x000fe200078e02ff */
[----:B------:R-:W2:Y:S01]  /*0a90*/  LDC R5, c[0x0][0x144] ;  /* 0x00005100ff057b82 */ /* 0x000ea20000000800 */
[----:B------:R-:W3:Y:S02]  /*0aa0*/  F2I.U32.TRUNC.NTZ R0, R0 ;  /* 0x0000000000007305 */ /* 0x000ee4000020f000 */
[----:B------:R-:W-:-:S04]  /*0ab0*/  IMAD R11, R11, R23, R10 ;  /* 0x000000170b0b7224 */ /* 0x000fc800078e020a */
[----:B------:R-:W-:Y:S01]  /*0ac0*/  IMAD.IADD R9, R9, 0x1, R11 ;  /* 0x0000000109097824 */ /* 0x000fe200078e020b */
[----:B------:R-:W4:Y:S01]  /*0ad0*/  LDC R14, c[0x0][0x608] ;  /* 0x00018200ff0e7b82 */ /* 0x000f220000000800 */
[----:B------:R-:W-:-:S03]  /*0ae0*/  IMAD.MOV.U32 R11, RZ, RZ, -0x1 ;  /* 0xffffffffff0b7424 */ /* 0x000fc600078e00ff */
[--C-:B0-----:R-:W-:Y:S02]  /*0af0*/  SHF.R.U64 R20, R8, R12, R9.reuse ;  /* 0x0000000c08147219 */ /* 0x101fe40000001209 */
[----:B------:R-:W-:Y:S02]  /*0b00*/  I2FP.F32.U32 R8, R6 ;  /* 0x0000000600087245 */ /* 0x000fe40000201000 */
[----:B------:R-:W0:Y:S01]  /*0b10*/  LDC R22, c[0x0][0x658] ;  /* 0x00019600ff167b82 */ /* 0x000e220000000800 */
[----:B-1----:R-:W-:Y:S01]  /*0b20*/  ISETP.NE.U32.AND P0, PT, R26, RZ, PT ;  /* 0x000000ff1a00720c */ /* 0x002fe20003f05070 */
[----:B---3--:R-:W-:Y:S01]  /*0b30*/  IMAD.MOV R10, RZ, RZ, -R0 ;  /* 0x000000ffff0a7224 */ /* 0x008fe200078e0a00 */
[----:B------:R-:W-:Y:S01]  /*0b40*/  SHF.R.U32.HI R9, RZ, R12, R9 ;  /* 0x0000000cff097219 */ /* 0x000fe20000011609 */
[----:B------:R-:W-:Y:S01]  /*0b50*/  FMUL R8, R8, UR4 ;  /* 0x0000000408087c20 */ /* 0x000fe20008400000 */
[----:B------:R-:W-:-:S03]  /*0b60*/  ISETP.NE.AND.EX P0, PT, R27, RZ, PT, P0 ;  /* 0x000000ff1b00720c */ /* 0x000fc60003f05300 */
[----:B------:R-:W1:Y:S01]  /*0b70*/  LDC R15, c[0x0][0x148] ;  /* 0x00005200ff0f7b82 */ /* 0x000e620000000800 */
[----:B--2---:R-:W-:-:S07]  /*0b80*/  IMAD R0, R5, R10, R4 ;  /* 0x0000000a05007224 */ /* 0x004fce00078e0204 */
[----:B------:R-:W2:Y:S01]  /*0b90*/  LDC R25, c[0x0][0x600] ;  /* 0x00018000ff197b82 */ /* 0x000ea20000000800 */
[-CC-:B----4-:R-:W-:Y:S02]  /*0ba0*/  SHF.R.U64 R30, R20, R14.reuse, R9.reuse ;  /* 0x0000000e141e7219 */ /* 0x190fe40000001209 */
[----:B------:R-:W-:Y:S01]  /*0bb0*/  SHF.R.U32.HI R5, RZ, R14, R9 ;  /* 0x0000000eff057219 */ /* 0x000fe20000011609 */
[----:B------:R-:W-:Y:S01]  /*0bc0*/  IMAD.MOV.U32 R9, RZ, RZ, 0x1 ;  /* 0x00000001ff097424 */ /* 0x000fe200078e00ff */
[----:B------:R3:W4:Y:S03]  /*0bd0*/  F2I.U32.TRUNC.NTZ R14, R8 ;  /* 0x00000008000e7305 */ /* 0x000726000020f000 */
[----:B------:R-:W1:Y:S01]  /*0be0*/  LDC R23, c[0x0][0x648] ;  /* 0x00019200ff177b82 */ /* 0x000e620000000800 */
[-C--:B0-----:R-:W-:Y:S02]  /*0bf0*/  SHF.L.U32 R4, R11, R22.reuse, RZ ;  /* 0x000000160b047219 */ /* 0x081fe400000006ff */
[----:B------:R-:W-:-:S02]  /*0c00*/  SHF.R.U64 R32, R30, R22, R5 ;  /* 0x000000161e207219 */ /* 0x000fc40000001205 */
[----:B------:R-:W-:Y:S02]  /*0c10*/  LOP3.LUT R13, RZ, R4, RZ, 0x33, !PT ;  /* 0x00000004ff0d7212 */ /* 0x000fe400078e33ff */
[-C--:B------:R-:W-:Y:S01]  /*0c20*/  SHF.R.U32.HI R5, RZ, R22.reuse, R5 ;  /* 0x00000016ff057219 */ /* 0x080fe20000011605 */
[----:B------:R-:W0:Y:S01]  /*0c30*/  LDC R29, c[0x0][0x638] ;  /* 0x00018e00ff1d7b82 */ /* 0x000e220000000800 */
[----:B------:R-:W-:Y:S01]  /*0c40*/  SHF.L.U32 R12, R9, R22, RZ ;  /* 0x00000016090c7219 */ /* 0x000fe200000006ff */
[----:B------:R-:W-:-:S06]  /*0c50*/  IMAD.MOV.U32 R4, RZ, RZ, R32 ;  /* 0x000000ffff047224 */ /* 0x000fcc00078e0020 */
[----:B------:R-:W0:Y:S01]  /*0c60*/  LDC R24, c[0x0][0x610] ;  /* 0x00018400ff187b82 */ /* 0x000e220000000800 */
[----:B---34-:R-:W-:Y:S05]  /*0c70*/  @!P0 BRA `(.L_x_7) ;  /* 0x0000000000288947 */ /* 0x018fea0003800000 */
[----:B------:R-:W3:Y:S02]  /*0c80*/  LDC R11, c[0x0][0x64c] ;  /* 0x00019300ff0b7b82 */ /* 0x000ee40000000800 */
[----:B---3--:R-:W-:-:S05]  /*0c90*/  IADD3 R11, P0, R32, R11, RZ ;  /* 0x0000000b200b7210 */ /* 0x008fca0007f1e0ff */
        /* <DEDUP_REMOVED lines=8> */
.L_x_7:
[----:B-1----:R-:W-:Y:S01]  /*0d20*/  SHF.R.U64 R4, R4, R23, R5 ;  /* 0x0000001704047219 */ /* 0x002fe20000001205 */
[----:B--2---:R-:W-:Y:S01]  /*0d30*/  VIADD R5, R25, 0xffffffff ;  /* 0xffffffff19057836 */ /* 0x004fe20000000000 */
[----:B------:R-:W-:Y:S01]  /*0d40*/  LOP3.LUT R13, R30, R13, RZ, 0xc0, !PT ;  /* 0x0000000d1e0d7212 */ /* 0x000fe200078ec0ff */
[----:B------:R-:W-:Y:S02]  /*0d50*/  IMAD.MOV R14, RZ, RZ, -R14 ;  /* 0x000000ffff0e7224 */ /* 0x000fe400078e0a0e */
[----:B------:R-:W-:Y:S01]  /*0d60*/  IMAD.MOV R8, RZ, RZ, -R4 ;  /* 0x000000ffff087224 */ /* 0x000fe200078e0a04 */
[----:B------:R-:W-:Y:S01]  /*0d70*/  LOP3.LUT R5, R20, R5, RZ, 0xc0, !PT ;  /* 0x0000000514057212 */ /* 0x000fe200078ec0ff */
[----:B------:R-:W-:Y:S02]  /*0d80*/  IMAD R13, R12, R4, R13 ;  /* 0x000000040c0d7224 */ /* 0x000fe400078e020d */
[----:B------:R-:W-:Y:S02]  /*0d90*/  @P3 IMAD R0, R15, R14, R6 ;  /* 0x0000000e0f003224 */ /* 0x000fe400078e0206 */
[----:B0-----:R-:W-:-:S02]  /*0da0*/  IMAD R4, R8, R29, R32 ;  /* 0x0000001d08047224 */ /* 0x001fc400078e0220 */
[----:B------:R-:W-:Y:S02]  /*0db0*/  IMAD R23, R13, R24, R0 ;  /* 0x000000180d177224 */ /* 0x000fe400078e0200 */
[----:B------:R-:W-:Y:S02]  /*0dc0*/  IMAD R4, R4, R25, R5 ;  /* 0x0000001904047224 */ /* 0x000fe400078e0205 */
[----:B------:R-:W-:Y:S02]  /*0dd0*/  IMAD.MOV.U32 R0, RZ, RZ, 0x1 ;  /* 0x00000001ff007424 */ /* 0x000fe400078e00ff */
[----:B------:R-:W-:Y:S01]  /*0de0*/  IMAD.MOV.U32 R22, RZ, RZ, R28 ;  /* 0x000000ffff167224 */ /* 0x000fe200078e001c */
[----:B------:R-:W-:Y:S02]  /*0df0*/  SEL R123, R4, R23, !P3 ;  /* 0x00000017047b7207 */ /* 0x000fe40005800000 */
[----:B------:R-:W-:-:S07]  /*0e00*/  SEL R23, R23, R4, !P3 ;  /* 0x0000000417177207 */ /* 0x000fce0005800000 */
.L_x_5:
[----:B------:R-:W-:-:S08]  /*0e10*/  NOP ;  /* 0x0000000000007918 */ /* 0x000fd00000000000 */
[----:B------:R-:W0:Y:S02]  /*0e20*/  USETMAXREG.TRY_ALLOC.CTAPOOL UP0, 0xe8 ;  /* 0x000000e8000079c8 */ /* 0x000e240008000600 */
[----:B0-----:R-:W-:-:S13]  /*0e30*/  PLOP3.LUT P0, PT, PT, PT, UP0, 0x80, 0x0 ;  /* 0x000000000000781c */ /* 0x001fda0003f0f008 */
[----:B------:R-:W-:Y:S05]  /*0e40*/  @!P0 BRA `(.L_x_5) ;  /* 0xfffffffc00f08947 */ /* 0x000fea000383ffff */
[----:B------:R-:W-:Y:S01]  /*0e50*/  ULDC.64 UR4, c[0x0][0x598] ;  /* 0x0001660000047ab9 */ /* 0x000fe20000000a00 */
[----:B------:R-:W-:Y:S01]  /*0e60*/  ULDC.64 UR36, c[0x0][0x208] ;  /* 0x0000820000247ab9 */ /* 0x000fe20000000a00 */
[----:B------:R-:W-:-:S04]  /*0e70*/  ISETP.NE.U32.AND P0, PT, RZ, UR4, PT ;  /* 0x00000004ff007c0c */ /* 0x000fc8000bf05070 */
[----:B------:R-:W-:-:S13]  /*0e80*/  ISETP.NE.AND.EX P0, PT, RZ, UR5, PT, P0 ;  /* 0x00000005ff007c0c */ /* 0x000fda000bf05300 */
[----:B------:R-:W-:Y:S05]  /*0e90*/  @!P0 BRA `(.L_x_8) ;  /* 0x00000000001c8947 */ /* 0x000fea0003800000 */
[----:B------:R-:W0:Y:S02]  /*0ea0*/  LDC.64 R4, c[0x0][0x598] ;  /* 0x00016600ff047b82 */ /* 0x000e240000000a00 */
[----:B0-----:R-:W2:Y:S02]  /*0eb0*/  LDG.E.64 R4, desc[UR36][R4.64] ;  /* 0x0000002404047981 */ /* 0x001ea4000c1e1b00 */
[----:B--2---:R-:W-:-:S04]  /*0ec0*/  ISETP.NE.U32.AND P0, PT, R4, RZ, PT ;  /* 0x000000ff0400720c */ /* 0x004fc80003f05070 */
[----:B------:R-:W-:-:S13]  /*0ed0*/  ISETP.NE.AND.EX P0, PT, R5, RZ, PT, P0 ;  /* 0x000000ff0500720c */ /* 0x000fda0003f05300 */
[----:B------:R-:W-:Y:S05]  /*0ee0*/  @!P0 BRA `(.L_x_8) ;  /* 0x0000000000088947 */ /* 0x000fea0003800000 */
[----:B------:R0:W5:Y:S01]  /*0ef0*/  LD.E R122, desc[UR36][R4.64] ;  /* 0x00000024047a7980 */ /* 0x000162000c101900 */
[----:B------:R-:W-:Y:S05]  /*0f00*/  BRA `(.L_x_9) ;  /* 0x0000000000247947 */ /* 0x000fea0003800000 */
.L_x_8:
[----:B------:R-:W-:Y:S02]  /*0f10*/  ULDC.64 UR4, c[0x0][0x588] ;  /* 0x0001620000047ab9 */ /* 0x000fe40000000a00 */
[----:B------:R-:W-:-:S04]  /*0f20*/  ISETP.NE.U32.AND P0, PT, RZ, UR4, PT ;  /* 0x00000004ff007c0c */ /* 0x000fc8000bf05070 */
[----:B------:R-:W-:-:S13]  /*0f30*/  ISETP.NE.AND.EX P0, PT, RZ, UR5, PT, P0 ;  /* 0x00000005ff007c0c */ /* 0x000fda000bf05300 */
[----:B------:R-:W-:Y:S05]  /*0f40*/  @!P0 BRA `(.L_x_10) ;  /* 0x00000000000c8947 */ /* 0x000fea0003800000 */
[----:B------:R-:W0:Y:S02]  /*0f50*/  LDC.64 R4, c[0x0][0x588] ;  /* 0x00016200ff047b82 */ /* 0x000e240000000a00 */
[----:B0-----:R1:W5:Y:S01]  /*0f60*/  LDG.E R122, desc[UR36][R4.64] ;  /* 0x00000024047a7981 */ /* 0x001362000c1e1900 */
[----:B------:R-:W-:Y:S05]  /*0f70*/  BRA `(.L_x_9) ;  /* 0x0000000000087947 */ /* 0x000fea0003800000 */
.L_x_10:
[----:B------:R-:W-:Y:S02]  /*0f80*/  ULDC UR4, c[0x0][0x580] ;  /* 0x0001600000047ab9 */ /* 0x000fe40000000800 */
[----:B------:R-:W-:-:S07]  /*0f90*/  IMAD.U32 R122, RZ, RZ, UR4 ;  /* 0x00000004ff7a7e24 */ /* 0x000fce000f8e00ff */
.L_x_9:
[----:B------:R-:W-:Y:S02]  /*0fa0*/  ULDC.64 UR4, c[0x0][0x5a0] ;  /* 0x0001680000047ab9 */ /* 0x000fe40000000a00 */
[----:B------:R-:W-:-:S04]  /*0fb0*/  ISETP.NE.U32.AND P0, PT, RZ, UR4, PT ;  /* 0x00000004ff007c0c */ /* 0x000fc8000bf05070 */
[----:B------:R-:W-:-:S13]  /*0fc0*/  ISETP.NE.AND.EX P0, PT, RZ, UR5, PT, P0 ;  /* 0x00000005ff007c0c */ /* 0x000fda000bf05300 */
[----:B------:R-:W-:Y:S05]  /*0fd0*/  @!P0 BRA `(.L_x_11) ;  /* 0x00000000001c8947 */ /* 0x000fea0003800000 */
[----:B01----:R-:W0:Y:S02]  /*0fe0*/  LDC.64 R4, c[0x0][0x5a0] ;  /* 0x00016800ff047b82 */ /* 0x003e240000000a00 */
[----:B0-----:R-:W2:Y:S02]  /*0ff0*/  LDG.E.64 R4, desc[UR36][R4.64] ;  /* 0x0000002404047981 */ /* 0x001ea4000c1e1b00 */
[----:B--2---:R-:W-:-:S04]  /*1000*/  ISETP.NE.U32.AND P0, PT, R4, RZ, PT ;  /* 0x000000ff0400720c */ /* 0x004fc80003f05070 */
[----:B------:R-:W-:-:S13]  /*1010*/  ISETP.NE.AND.EX P0, PT, R5, RZ, PT, P0 ;  /* 0x000000ff0500720c */ /* 0x000fda0003f05300 */
[----:B------:R-:W-:Y:S05]  /*1020*/  @!P0 BRA `(.L_x_11) ;  /* 0x0000000000088947 */ /* 0x000fea0003800000 */
[----:B------:R0:W5:Y:S01]  /*1030*/  LD.E R124, desc[UR36][R4.64] ;  /* 0x00000024047c7980 */ /* 0x000162000c101900 */
[----:B------:R-:W-:Y:S05]  /*1040*/  BRA `(.L_x_12) ;  /* 0x0000000000247947 */ /* 0x000fea0003800000 */
.L_x_11:
[----:B------:R-:W-:Y:S02]  /*1050*/  ULDC.64 UR4, c[0x0][0x590] ;  /* 0x0001640000047ab9 */ /* 0x000fe40000000a00 */
[----:B------:R-:W-:-:S04]  /*1060*/  ISETP.NE.U32.AND P0, PT, RZ, UR4, PT ;  /* 0x00000004ff007c0c */ /* 0x000fc8000bf05070 */
[----:B------:R-:W-:-:S13]  /*1070*/  ISETP.NE.AND.EX P0, PT, RZ, UR5, PT, P0 ;  /* 0x00000005ff007c0c */ /* 0x000fda000bf05300 */
[----:B------:R-:W-:Y:S05]  /*1080*/  @!P0 BRA `(.L_x_13) ;  /* 0x00000000000c8947 */ /* 0x000fea0003800000 */
[----:B------:R-:W2:Y:S02]  /*1090*/  LDC.64 R124, c[0x0][0x590] ;  /* 0x00016400ff7c7b82 */ /* 0x000ea40000000a00 */
[----:B--2---:R2:W5:Y:S01]  /*10a0*/  LDG.E R124, desc[UR36][R124.64] ;  /* 0x000000247c7c7981 */ /* 0x004562000c1e1900 */
[----:B------:R-:W-:Y:S05]  /*10b0*/  BRA `(.L_x_12) ;  /* 0x0000000000087947 */ /* 0x000fea0003800000 */
.L_x_13:
[----:B------:R-:W-:Y:S02]  /*10c0*/  ULDC UR4, c[0x0][0x584] ;  /* 0x0001610000047ab9 */ /* 0x000fe40000000800 */
[----:B------:R-:W-:-:S07]  /*10d0*/  IMAD.U32 R124, RZ, RZ, UR4 ;  /* 0x00000004ff7c7e24 */ /* 0x000fce000f8e00ff */
.L_x_12:
[----:B------:R-:W-:-:S13]  /*10e0*/  LOP3.LUT P0, RZ, R0, 0xff, RZ, 0xc0, !PT ;  /* 0x000000ff00ff7812 */ /* 0x000fda000780c0ff */
[----:B------:R-:W-:Y:S05]  /*10f0*/  @!P0 EXIT ;  /* 0x000000000000894d */ /* 0x000fea0003800000 */
[----:B--2---:R-:W-:Y:S01]  /*1100*/  LOP3.LUT R125, R7, 0x1, RZ, 0xc0, !PT ;  /* 0x00000001077d7812 */ /* 0x004fe200078ec0ff */
[----:B------:R-:W-:Y:S01]  /*1110*/  ULDC UR4, c[0x0][0x28c] ;  /* 0x0000a30000047ab9 */ /* 0x000fe20000000800 */
[----:B------:R-:W-:Y:S01]  /*1120*/  SHF.R.U32.HI R126, RZ, 0x2, R18 ;  /* 0x00000002ff7e7819 */ /* 0x000fe20000011612 */
[----:B------:R-:W-:Y:S01]  /*1130*/  UIADD3 UR4, UR4, 0x1f, URZ ;  /* 0x0000001f04047890 */ /* 0x000fe2000fffe03f */
[----:B------:R-:W-:Y:S01]  /*1140*/  SHF.R.U32.HI R3, RZ, 0x1, R3 ;  /* 0x00000001ff037819 */ /* 0x000fe20000011603 */
[----:B01----:R-:W-:Y:S01]  /*1150*/  IMAD.SHL.U32 R5, R125, 0x40, RZ ;  /* 0x000000407d057824 */ /* 0x003fe200078e00ff */
[----:B------:R-:W-:Y:S01]  /*1160*/  LOP3.LUT R126, R126, 0x7, RZ, 0xc0, !PT ;  /* 0x000000077e7e7812 */ /* 0x000fe200078ec0ff */
[----:B------:R-:W-:Y:S01]  /*1170*/  USHF.R.S32.HI UR5, URZ, 0x1f, UR4 ;  /* 0x0000001f3f057899 */ /* 0x000fe20008011404 */
[----:B------:R-:W-:Y:S01]  /*1180*/  IMAD.MOV.U32 R121, RZ, RZ, RZ ;  /* 0x000000ffff797224 */ /* 0x000fe200078e00ff */
[----:B------:R-:W-:Y:S01]  /*1190*/  UMOV UR38, URZ ;  /* 0x0000003f00267c82 */ /* 0x000fe20008000000 */
[----:B------:R-:W-:Y:S01]  /*11a0*/  LOP3.LUT R120, R5, 0x40, R126, 0xe2, !PT ;  /* 0x0000004005787812 */ /* 0x000fe200078ee27e */
[----:B------:R-:W-:Y:S01]  /*11b0*/  ULEA.HI UR5, UR5, UR4, URZ, 0x5 ;  /* 0x0000000405057291 */ /* 0x000fe2000f8f283f */
[----:B------:R-:W-:-:S02]  /*11c0*/  UMOV UR39, URZ ;  /* 0x0000003f00277c82 */ /* 0x000fc40008000000 */
[----:B------:R-:W-:Y:S01]  /*11d0*/  LOP3.LUT R120, R120, 0x30, R3, 0xf8, !PT ;  /* 0x0000003078787812 */ /* 0x000fe200078ef803 */
[----:B------:R-:W-:-:S12]  /*11e0*/  USHF.R.S32.HI UR40, URZ, 0x5, UR5 ;  /* 0x000000053f287899 */ /* 0x000fd80008011405 */
.L_x_227:
[----:B------:R-:W-:Y:S01]  /*11f0*/  LOP3.LUT R0, R18, 0x80, RZ, 0xc0, !PT ;  /* 0x0000008012007812 */ /* 0x000fe200078ec0ff */
[----:B------:R-:W0:Y:S01]  /*1200*/  S2UR UR7, SR_CgaCtaId ;  /* 0x00000000000779c3 */ /* 0x000e220000008800 */
[----:B------:R-:W-:Y:S02]  /*1210*/  UMOV UR6, 0x400 ;  /* 0x0000040000067882 */ /* 0x000fe40000000000 */
[----:B------:R-:W-:-:S06]  /*1220*/  SHF.R.U32.HI R0, RZ, 0x7, R0 ;  /* 0x00000007ff007819 */ /* 0x000fcc0000011600 */
[----:B-1----:R-:W1:Y:S01]  /*1230*/  SHFL.IDX PT, R0, R0, RZ, 0x1f ;  /* 0x00001fff00007589 */ /* 0x002e6200000e0000 */
[----:B0-----:R-:W-:Y:S01]  /*1240*/  ULEA UR6, UR7, UR6, 0x18 ;  /* 0x0000000607067291 */ /* 0x001fe2000f8ec03f */
[----:B-1----:R-:W-:-:S13]  /*1250*/  R2UR UR4, R0 ;  /* 0x00000000000472ca */ /* 0x002fda00000e0000 */
[----:B------:R-:W-:-:S04]  /*1260*/  ULEA.HI UR5, UR4, UR4, URZ, 0x1 ;  /* 0x0000000404057291 */ /* 0x000fc8000f8f083f */
[----:B------:R-:W-:-:S04]  /*1270*/  ULOP3.LUT UR5, UR5, 0x1ffffe, URZ, 0xc0, !UPT ;  /* 0x001ffffe05057892 */ /* 0x000fc8000f8ec03f */
[----:B------:R-:W-:-:S03]  /*1280*/  UIADD3 UR5, UR4, -UR5, URZ ;  /* 0x8000000504057290 */ /* 0x000fc6000fffe03f */
[----:B------:R-:W-:Y:S01]  /*1290*/  ULDC UR4, c[0x0][0x28c] ;  /* 0x0000a30000047ab9 */ /* 0x000fe20000000800 */
[----:B------:R-:W-:Y:S01]  /*12a0*/  ULEA UR5, UR5, UR6, 0xb ;  /* 0x0000000605057291 */ /* 0x000fe2000f8e583f */
[----:B------:R-:W-:-:S03]  /*12b0*/  ISETP.LT.AND P0, PT, RZ, UR4, PT ;  /* 0x00000004ff007c0c */ /* 0x000fc6000bf01270 */
[----:B------:R-:W-:-:S04]  /*12c0*/  UIADD3 UR5, UR5, 0x200, URZ ;  /* 0x0000020005057890 */ /* 0x000fc8000fffe03f */
[----:B------:R-:W-:-:S04]  /*12d0*/  USHF.R.U32.HI UR5, URZ, 0x4, UR5 ;  /* 0x000000043f057899 */ /* 0x000fc80008011605 */
[----:B------:R-:W-:-:S04]  /*12e0*/  ULOP3.LUT UR5, UR5, 0x3fff, URZ, 0xc0, !UPT ;  /* 0x00003fff05057892 */ /* 0x000fc8000f8ec03f */
[----:B------:R-:W-:Y:S01]  /*12f0*/  ULOP3.LUT UR41, UR5, 0x10000, URZ, 0xfc, !UPT ;  /* 0x0001000005297892 */ /* 0x000fe2000f8efc3f */
[----:B--234-:R-:W-:Y:S11]  /*1300*/  @P0 BRA `(.L_x_14) ;  /* 0x0000000000400947 */ /* 0x01cff60003800000 */
[----:B------:R-:W-:Y:S01]  /*1310*/  MOV R0, 0x0 ;  /* 0x0000000000007802 */ /* 0x000fe20000000f00 */
[----:B------:R-:W-:Y:S01]  /*1320*/  ULDC.64 UR4, c[0x4][0x68] ;  /* 0x01001a0000047ab9 */ /* 0x000fe20000000a00 */
[----:B------:R-:W-:Y:S01]  /*1330*/  ULDC.64 UR6, c[0x4][0x8] ;  /* 0x0100020000067ab9 */ /* 0x000fe20000000a00 */
[----:B------:R-:W-:Y:S01]  /*1340*/  IMAD.U32 R4, RZ, RZ, UR4 ;  /* 0x00000004ff047e24 */ /* 0x000fe2000f8e00ff */
[----:B------:R0:W1:Y:S01]  /*1350*/  LDC.64 R14, c[0x4][R0] ;  /* 0x01000000000e7b82 */ /* 0x0000620000000a00 */
[----:B------:R-:W-:Y:S01]  /*1360*/  IMAD.U32 R5, RZ, RZ, UR5 ;  /* 0x00000005ff057e24 */ /* 0x000fe2000f8e00ff */
[----:B------:R-:W-:Y:S01]  /*1370*/  ULDC.64 UR4, c[0x4][0x70] ;  /* 0x01001c0000047ab9 */ /* 0x000fe20000000a00 */
[----:B------:R-:W-:Y:S02]  /*1380*/  IMAD.U32 R10, RZ, RZ, UR6 ;  /* 0x00000006ff0a7e24 */ /* 0x000fe4000f8e00ff */
[----:B------:R-:W-:Y:S02]  /*1390*/  IMAD.U32 R6, RZ, RZ, UR4 ;  /* 0x00000004ff067e24 */ /* 0x000fe4000f8e00ff */
[----:B------:R-:W-:-:S02]  /*13a0*/  IMAD.U32 R7, RZ, RZ, UR5 ;  /* 0x00000005ff077e24 */ /* 0x000fc4000f8e00ff */
[----:B------:R-:W-:Y:S02]  /*13b0*/  IMAD.U32 R11, RZ, RZ, UR7 ;  /* 0x00000007ff0b7e24 */ /* 0x000fe4000f8e00ff */
[----:B------:R-:W-:Y:S02]  /*13c0*/  IMAD.MOV.U32 R8, RZ, RZ, 0x1e1 ;  /* 0x000001e1ff087424 */ /* 0x000fe400078e00ff */
[----:B------:R-:W-:Y:S02]  /*13d0*/  IMAD.MOV.U32 R12, RZ, RZ, 0x1 ;  /* 0x00000001ff0c7424 */ /* 0x000fe400078e00ff */
[----:B0-----:R-:W-:-:S07]  /*13e0*/  IMAD.MOV.U32 R13, RZ, RZ, RZ ;  /* 0x000000ffff0d7224 */ /* 0x001fce00078e00ff */
[----:B------:R-:W-:-:S07]  /*13f0*/  LEPC R20, `(.L_x_14) ;  /* 0x000000001014794e */ /* 0x000fce0000000000 */
[----:B-1---5:R-:W-:Y:S05]  /*1400*/  CALL.ABS.NOINC R14 ;  /* 0x000000000e007343 */ /* 0x022fea0003c00000 */
.L_x_14:
[----:B------:R-:W-:-:S04]  /*1410*/  LOP3.LUT R0, R19, 0x1, RZ, 0xfc, !PT ;  /* 0x0000000113007812 */ /* 0x000fc800078efcff */
[----:B------:R-:W-:-:S13]  /*1420*/  ISETP.NE.AND P0, PT, R0, 0x3, PT ;  /* 0x000000030000780c */ /* 0x000fda0003f05270 */
[----:B------:R-:W-:Y:S05]  /*1430*/  @!P0 BRA `(.L_x_15) ;  /* 0x0000000000048947 */ /* 0x000fea0003800000 */
[----:B------:R-:W-:Y:S01]  /*1440*/  BPT.TRAP 0x1 ;  /* 0x000000040000795c */ /* 0x000fe20000300000 */
.L_x_15:
[----:B------:R-:W0:Y:S01]  /*1450*/  S2UR UR5, SR_CgaCtaId ;  /* 0x00000000000579c3 */ /* 0x000e220000008800 */
[----:B------:R-:W-:Y:S01]  /*1460*/  UMOV UR4, 0x400 ;  /* 0x0000040000047882 */ /* 0x000fe20000000000 */
[----:B------:R-:W-:Y:S02]  /*1470*/  IMAD.U32 R0, RZ, RZ, UR38 ;  /* 0x00000026ff007e24 */ /* 0x000fe4000f8e00ff */
[----:B------:R-:W-:-:S03]  /*1480*/  IMAD.U32 R3, RZ, RZ, UR39 ;  /* 0x00000027ff037e24 */ /* 0x000fc6000f8e00ff */
[----:B------:R-:W-:Y:S01]  /*1490*/  SHF.L.U32 R0, R0, 0x1f, RZ ;  /* 0x0000001f00007819 */ /* 0x000fe200000006ff */
[----:B0-----:R-:W-:-:S06]  /*14a0*/  ULEA UR4, UR5, UR4, 0x18 ;  /* 0x0000000405047291 */ /* 0x001fcc000f8ec03f */
[----:B------:R-:W-:-:S04]  /*14b0*/  IMAD.U32 R6, RZ, RZ, UR4 ;  /* 0x00000004ff067e24 */ /* 0x000fc8000f8e00ff */
[----:B------:R-:W-:-:S04]  /*14c0*/  IMAD R3, R3, 0x8, R6 ;  /* 0x0000000803037824 */ /* 0x000fc800078e0206 */
[----:B------:R0:W1:Y:S01]  /*14d0*/  SYNCS.PHASECHK.TRANS64.TRYWAIT P1, [R3+URZ], R0 ;  /* 0x00000000030075a7 */ /* 0x000062000802017f */
[----:B------:R-:W-:Y:S05]  /*14e0*/  @!P0 BRA `(.L_x_16) ;  /* 0x0000000000048947 */ /* 0x000fea0003800000 */
[----:B------:R-:W-:Y:S01]  /*14f0*/  BPT.TRAP 0x1 ;  /* 0x000000040000795c */ /* 0x000fe20000300000 */
.L_x_16:
[----:B-1----:R-:W-:Y:S05]  /*1500*/  @P1 BRA `(.L_x_17) ;  /* 0x0000000000081947 */ /* 0x002fea0003800000 */
[----:B------:R-:W1:Y:S02]  /*1510*/  SYNCS.PHASECHK.TRANS64.TRYWAIT P1, [R3+URZ], R0 ;  /* 0x00000000030075a7 */ /* 0x000e64000802017f */
[----:B-1----:R-:W-:Y:S05]  /*1520*/  @!P1 BRA `(.L_x_18) ;  /* 0x0000007800809947 */ /* 0x002fea0003800000 */
.L_x_17:
[----:B------:R-:W-:-:S04]  /*1530*/  UISETP.LT.AND UP0, UPT, UR40, 0x1, UPT ;  /* 0x000000012800788c */ /* 0x000fc8000bf01270 */
[----:B------:R-:W-:-:S06]  /*1540*/  USEL UR4, UR40, 0x1, UP0 ;  /* 0x0000000128047887 */ /* 0x000fcc0008000000 */
[----:B01----:R-:W-:Y:S01]  /*1550*/  IMAD.U32 R0, RZ, RZ, UR4 ;  /* 0x00000004ff007e24 */ /* 0x003fe2000f8e00ff */
[----:B------:R-:W-:Y:S05]  /*1560*/  WARPSYNC.ALL ;  /* 0x0000000000007948 */ /* 0x000fea0003800000 */
[----:B------:R-:W-:-:S04]  /*1570*/  IADD3 R0, -R0, UR40, RZ ;  /* 0x0000002800007c10 */ /* 0x000fc8000fffe1ff */
[----:B------:R-:W-:Y:S02]  /*1580*/  ISETP.GE.AND P1, PT, R0, 0x1, PT ;  /* 0x000000010000780c */ /* 0x000fe40003f26270 */
[----:B------:R-:W-:Y:S01]  /*1590*/  R2UR UR4, R6 ;  /* 0x00000000060472ca */ /* 0x000fe200000e0000 */
[----:B------:R-:W-:Y:S01]  /*15a0*/  WARPGROUP.ARRIVE ;  /* 0x00000000000079c5 */ /* 0x000fe20000000000 */
[----:B------:R-:W-:Y:S01]  /*15b0*/  UMOV UR5, 0xc0000010 ;  /* 0xc000001000057882 */ /* 0x000fe20000000000 */
[----:B------:R-:W-:-:S10]  /*15c0*/  UMOV UR7, 0xc0000010 ;  /* 0xc000001000077882 */ /* 0x000fd40000000000 */
[----:B------:R-:W-:-:S04]  /*15d0*/  UIADD3 UR4, UR4, 0x28200, URZ ;  /* 0x0002820004047890 */ /* 0x000fc8000fffe03f */
[----:B------:R-:W-:-:S04]  /*15e0*/  USHF.R.U32.HI UR4, URZ, 0x4, UR4 ;  /* 0x000000043f047899 */ /* 0x000fc80008011604 */
[----:B------:R-:W-:-:S04]  /*15f0*/  ULOP3.LUT UR4, UR4, 0x3fff, URZ, 0xc0, !UPT ;  /* 0x00003fff04047892 */ /* 0x000fc8000f8ec03f */
[----:B------:R-:W-:Y:S02]  /*1600*/  ULOP3.LUT UR9, UR4, 0x10000, URZ, 0xfc, !UPT ;  /* 0x0001000004097892 */ /* 0x000fe4000f8efc3f */
[----:B------:R-:W-:Y:S02]  /*1610*/  ULEA UR4, UR39, UR41, 0x9 ;  /* 0x0000002927047291 */ /* 0x000fe4000f8e483f */
[----:B------:R-:W-:-:S09]  /*1620*/  UIMAD UR6, UR39, 0xc0, UR9 ;  /* 0x000000c0270678a4 */ /* 0x000fd2000f8e0209 */
[----:B------:R-:W-:Y:S01]  /*1630*/  IGMMA.64x96x32.S8.S8 R72, gdesc[UR4], RZ, !UPT, gsb0 ;  /* 0x02a00000044879f1 */ /* 0x000fe2000c0410ff */
[----:B------:R-:W-:Y:S01]  /*1640*/  UIADD3 UR4, UR4, 0x100, URZ ;  /* 0x0000010004047890 */ /* 0x000fe2000fffe03f */
[----:B------:R-:W-:Y:S01]  /*1650*/  UMOV UR5, 0xc0000010 ;  /* 0xc000001000057882 */ /* 0x000fe20000000000 */
[----:B------:R-:W-:Y:S02]  /*1660*/  WARPGROUP.DEPBAR.LE gsb0, 0x0 ;  /* 0x00008000000079c5 */ /* 0x000fe40000010000 */
[----:B------:R-:W-:-:S06]  /*1670*/  WARPGROUP.ARRIVE ;  /* 0x00000000000079c5 */ /* 0x000fcc0000000000 */
[----:B------:R-:W-:Y:S03]  /*1680*/  IGMMA.64x96x32.S8.S8 R24, gdesc[UR4], RZ, !UPT, gsb0 ;  /* 0x02a00000041879f1 */ /* 0x000fe6000c0410ff */
[----:B------:R-:W-:Y:S02]  /*1690*/  WARPGROUP.DEPBAR.LE gsb0, 0x0 ;  /* 0x00008000000079c5 */ /* 0x000fe40000010000 */
[----:B------:R-:W-:Y:S05]  /*16a0*/  @!P1 BRA `(.L_x_19) ;  /* 0x0000000000d89947 */ /* 0x000fea0003800000 */
[----:B------:R-:W-:Y:S02]  /*16b0*/  UIADD3 UR4, UR39, 0x1, URZ ;  /* 0x0000000127047890 */ /* 0x000fe4000fffe03f */
[----:B------:R-:W-:Y:S02]  /*16c0*/  IMAD.U32 R3, RZ, RZ, UR39 ;  /* 0x00000027ff037e24 */ /* 0x000fe4000f8e00ff */
[----:B------:R-:W-:-:S04]  /*16d0*/  UISETP.NE.AND UP0, UPT, UR4, 0x14, UPT ;  /* 0x000000140400788c */ /* 0x000fc8000bf05270 */
[----:B------:R-:W-:Y:S02]  /*16e0*/  USEL UR5, URZ, 0x1, UP0 ;  /* 0x000000013f057887 */ /* 0x000fe40008000000 */
[----:B------:R-:W-:Y:S02]  /*16f0*/  USEL UR8, UR4, URZ, UP0 ;  /* 0x0000003f04087287 */ /* 0x000fe40008000000 */
[----:B------:R-:W-:-:S06]  /*1700*/  ULOP3.LUT UR5, UR38, UR5, URZ, 0x3c, !UPT ;  /* 0x0000000526057292 */ /* 0x000fcc000f8e3c3f */
[----:B------:R-:W-:-:S07]  /*1710*/  IMAD.U32 R7, RZ, RZ, UR5 ;  /* 0x00000005ff077e24 */ /* 0x000fce000f8e00ff */
.L_x_26:
[----:B0-----:R-:W-:Y:S05]  /*1720*/  @!P0 BRA `(.L_x_20) ;  /* 0x0000000000048947 */ /* 0x001fea0003800000 */
[----:B------:R-:W-:Y:S01]  /*1730*/  BPT.TRAP 0x1 ;  /* 0x000000040000795c */ /* 0x000fe20000300000 */
.L_x_20:
[----:B------:R-:W0:Y:S01]  /*1740*/  S2UR UR5, SR_CgaCtaId ;  /* 0x00000000000579c3 */ /* 0x000e220000008800 */
[----:B------:R-:W-:Y:S01]  /*1750*/  UMOV UR4, 0x400 ;  /* 0x0000040000047882 */ /* 0x000fe20000000000 */
[----:B------:R-:W-:Y:S01]  /*1760*/  IMAD.U32 R5, RZ, RZ, UR8 ;  /* 0x00000008ff057e24 */ /* 0x000fe2000f8e00ff */
[----:B------:R-:W-:Y:S01]  /*1770*/  SHF.L.U32 R4, R7, 0x1f, RZ ;  /* 0x0000001f07047819 */ /* 0x000fe200000006ff */
[----:B0-----:R-:W-:-:S06]  /*1780*/  ULEA UR4, UR5, UR4, 0x18 ;  /* 0x0000000405047291 */ /* 0x001fcc000f8ec03f */
[----:B------:R-:W-:-:S04]  /*1790*/  IMAD.U32 R6, RZ, RZ, UR4 ;  /* 0x00000004ff067e24 */ /* 0x000fc8000f8e00ff */
[----:B------:R-:W-:-:S04]  /*17a0*/  IMAD R5, R5, 0x8, R6 ;  /* 0x0000000805057824 */ /* 0x000fc800078e0206 */
[----:B------:R0:W1:Y:S01]  /*17b0*/  SYNCS.PHASECHK.TRANS64.TRYWAIT P1, [R5+URZ], R4 ;  /* 0x00000004050075a7 */ /* 0x000062000802017f */
[----:B------:R-:W-:Y:S05]  /*17c0*/  @!P0 BRA `(.L_x_21) ;  /* 0x0000000000048947 */ /* 0x000fea0003800000 */
[----:B------:R-:W-:Y:S01]  /*17d0*/  BPT.TRAP 0x1 ;  /* 0x000000040000795c */ /* 0x000fe20000300000 */
.L_x_21:
[----:B-1----:R-:W-:Y:S05]  /*17e0*/  @P1 BRA `(.L_x_22) ;  /* 0x0000000000081947 */ /* 0x002fea0003800000 */
[----:B------:R-:W1:Y:S02]  /*17f0*/  SYNCS.PHASECHK.TRANS64.TRYWAIT P1, [R5+URZ], R4 ;  /* 0x00000004050075a7 */ /* 0x000e64000802017f */
[----:B-1----:R-:W-:Y:S05]  /*1800*/  @!P1 BRA `(.L_x_23) ;  /* 0x0000007400dc9947 */ /* 0x002fea0003800000 */
.L_x_22:
[----:B------:R-:W-:Y:S01]  /*1810*/  ULEA UR4, UR8, UR41, 0x9 ;  /* 0x0000002908047291 */ /* 0x000fe2000f8e483f */
[----:B------:R-:W-:Y:S01]  /*1820*/  WARPGROUP.ARRIVE ;  /* 0x00000000000079c5 */ /* 0x000fe20000000000 */
[----:B------:R-:W-:Y:S01]  /*1830*/  UIMAD UR6, UR8, 0xc0, UR9 ;  /* 0x000000c0080678a4 */ /* 0x000fe2000f8e0209 */
[----:B------:R-:W-:Y:S01]  /*1840*/  UMOV UR5, 0xc0000010 ;  /* 0xc000001000057882 */ /* 0x000fe20000000000 */
[----:B------:R-:W-:-:S07]  /*1850*/  UMOV UR7, 0xc0000010 ;  /* 0xc000001000077882 */ /* 0x000fce0000000000 */
[----:B------:R-:W-:Y:S01]  /*1860*/  IGMMA.64x96x32.S8.S8 R72, gdesc[UR4], R72, gsb0 ;  /* 0x02a00000044879f1 */ /* 0x000fe20008041048 */
[----:B------:R-:W-:Y:S01]  /*1870*/  UIADD3 UR4, UR4, 0x100, URZ ;  /* 0x0000010004047890 */ /* 0x000fe2000fffe03f */
[----:B------:R-:W-:Y:S01]  /*1880*/  UMOV UR5, 0xc0000010 ;  /* 0xc000001000057882 */ /* 0x000fe20000000000 */
[----:B------:R-:W-:Y:S02]  /*1890*/  WARPGROUP.DEPBAR.LE gsb0, 0x0 ;  /* 0x00008000000079c5 */ /* 0x000fe40000010000 */
[----:B------:R-:W-:-:S06]  /*18a0*/  WARPGROUP.ARRIVE ;  /* 0x00000000000079c5 */ /* 0x000fcc0000000000 */
[----:B------:R-:W-:Y:S03]  /*18b0*/  IGMMA.64x96x32.S8.S8 R24, gdesc[UR4], R24, gsb0 ;  /* 0x02a00000041879f1 */ /* 0x000fe60008041018 */
[----:B------:R-:W-:Y:S02]  /*18c0*/  WARPGROUP.DEPBAR.LE gsb0, 0x0 ;  /* 0x00008000000079c5 */ /* 0x000fe40000010000 */
[----:B------:R-:W-:Y:S05]  /*18d0*/  @!P0 BRA `(.L_x_24) ;  /* 0x0000000000048947 */ /* 0x000fea0003800000 */
[----:B------:R-:W-:Y:S01]  /*18e0*/  BPT.TRAP 0x1 ;  /* 0x000000040000795c */ /* 0x000fe20000300000 */
.L_x_24:
[----:B01----:R-:W-:Y:S01]  /*18f0*/  IMAD R4, R3, 0x8, R6 ;  /* 0x0000000803047824 */ /* 0x003fe200078e0206 */
[----:B------:R-:W-:-:S03]  /*1900*/  ISETP.GT.U32.AND P1, PT, R19, 0x1, PT ;  /* 0x000000011300780c */ /* 0x000fc60003f24070 */
[----:B------:R-:W-:-:S05]  /*1910*/  VIADD R4, R4, 0xa0 ;  /* 0x000000a004047836 */ /* 0x000fca0000000000 */
[----:B------:R-:W-:-:S04]  /*1920*/  PRMT R4, RZ, 0x654, R4 ;  /* 0x00000654ff047816 */ /* 0x000fc80000000004 */
[----:B------:R0:W-:Y:S01]  /*1930*/  SYNCS.ARRIVE.TRANS64.RED.A1T0 RZ, [R4+URZ], RZ ;  /* 0x000000ff04ff79a7 */ /* 0x0001e2000810043f */
[----:B------:R-:W-:Y:S05]  /*1940*/  @P1 BRA `(.L_x_25) ;  /* 0x0000000000041947 */ /* 0x000fea0003800000 */
[----:B------:R-:W-:Y:S01]  /*1950*/  BPT.TRAP 0x1 ;  /* 0x000000040000795c */ /* 0x000fe20000300000 */
.L_x_25:
[----:B------:R-:W-:Y:S01]  /*1960*/  UIADD3 UR8, UR8, 0x1, URZ ;  /* 0x0000000108087890 */ /* 0x000fe2000fffe03f */
[C---:B------:R-:W-:Y:S01]  /*1970*/  ISETP.GT.AND P2, PT, R0.reuse, 0x1, PT ;  /* 0x000000010000780c */ /* 0x040fe20003f44270 */
[----:B------:R-:W-:Y:S02]  /*1980*/  VIADD R3, R3, 0x1 ;  /* 0x0000000103037836 */ /* 0x000fe40000000000 */
[----:B------:R-:W-:Y:S01]  /*1990*/  UISETP.NE.AND UP0, UPT, UR8, 0x14, UPT ;  /* 0x000000140800788c */ /* 0x000fe2000bf05270 */
[----:B------:R-:W-:Y:S02]  /*19a0*/  VIADD R0, R0, 0xffffffff ;  /* 0xffffffff00007836 */ /* 0x000fe40000000000 */
[C---:B------:R-:W-:Y:S01]  /*19b0*/  ISETP.NE.AND P1, PT, R3.reuse, 0x14, PT ;  /* 0x000000140300780c */ /* 0x040fe20003f25270 */
[----:B------:R-:W-:Y:S02]  /*19c0*/  USEL UR4, URZ, 0x1, UP0 ;  /* 0x000000013f047887 */ /* 0x000fe40008000000 */
[----:B------:R-:W-:Y:S01]  /*19d0*/  USEL UR8, UR8, URZ, UP0 ;  /* 0x0000003f08087287 */ /* 0x000fe20008000000 */
[----:B------:R-:W-:-:S03]  /*19e0*/  SEL R3, R3, RZ, P1 ;  /* 0x000000ff03037207 */ /* 0x000fc60000800000 */
[----:B------:R-:W-:Y:S01]  /*19f0*/  LOP3.LUT R7, R7, UR4, RZ, 0x3c, !PT ;  /* 0x0000000407077c12 */ /* 0x000fe2000f8e3cff */
[----:B------:R-:W-:Y:S07]  /*1a00*/  @P2 BRA `(.L_x_26) ;  /* 0xfffffffc00442947 */ /* 0x000fee000383ffff */
.L_x_19:
[----:B------:R-:W1:Y:S02]  /*1a10*/  LDC R0, c[0x0][0x28c] ;  /* 0x0000a300ff007b82 */ /* 0x000e640000000800 */
[----:B-1----:R-:W-:-:S13]  /*1a20*/  ISETP.GE.AND P1, PT, R0, 0x1, PT ;  /* 0x000000010000780c */ /* 0x002fda0003f26270 */
[----:B------:R-:W-:Y:S05]  /*1a30*/  @!P1 BRA `(.L_x_27) ;  /* 0x0000000000409947 */ /* 0x000fea0003800000 */
[----:B------:R-:W-:Y:S05]  /*1a40*/  @!P0 BRA `(.L_x_28) ;  /* 0x0000000000048947 */ /* 0x000fea0003800000 */
[----:B------:R-:W-:Y:S01]  /*1a50*/  BPT.TRAP 0x1 ;  /* 0x000000040000795c */ /* 0x000fe20000300000 */
.L_x_28:
[----:B------:R-:W-:Y:S01]  /*1a60*/  UISETP.LT.AND UP0, UPT, UR40, 0x1, UPT ;  /* 0x000000012800788c */ /* 0x000fe2000bf01270 */
[----:B------:R-:W-:-:S03]  /*1a70*/  ISETP.GT.U32.AND P0, PT, R19, 0x1, PT ;  /* 0x000000011300780c */ /* 0x000fc60003f04070 */
[----:B------:R-:W-:-:S04]  /*1a80*/  USEL UR6, UR40, 0x1, UP0 ;  /* 0x0000000128067887 */ /* 0x000fc80008000000 */
[----:B------:R-:W-:-:S04]  /*1a90*/  UIADD3 UR6, UR39, UR40, -UR6 ;  /* 0x0000002827067290 */ /* 0x000fc8000fffe806 */
[----:B------:R-:W-:-:S04]  /*1aa0*/  UIMAD.WIDE.U32 UR4, UR6, -0x33333333, URZ ;  /* 0xcccccccd060478a5 */ /* 0x000fc8000f8e003f */
[----:B------:R-:W-:-:S04]  /*1ab0*/  USHF.R.U32.HI UR4, URZ, 0x4, UR5 ;  /* 0x000000043f047899 */ /* 0x000fc80008011605 */
[----:B------:R-:W-:-:S06]  /*1ac0*/  UIMAD UR6, UR4, -0x14, UR6 ;  /* 0xffffffec040678a4 */ /* 0x000fcc000f8e0206 */
[----:B------:R-:W-:-:S04]  /*1ad0*/  IMAD.U32 R3, RZ, RZ, UR6 ;  /* 0x00000006ff037e24 */ /* 0x000fc8000f8e00ff */
[----:B------:R-:W-:-:S04]  /*1ae0*/  IMAD R0, R3, 0x8, R6 ;  /* 0x0000000803007824 */ /* 0x000fc800078e0206 */
[----:B------:R-:W-:-:S05]  /*1af0*/  VIADD R0, R0, 0xa0 ;  /* 0x000000a000007836 */ /* 0x000fca0000000000 */
[----:B------:R-:W-:-:S04]  /*1b00*/  PRMT R0, RZ, 0x654, R0 ;  /* 0x00000654ff007816 */ /* 0x000fc80000000000 */
[----:B------:R1:W-:Y:S01]  /*1b10*/  SYNCS.ARRIVE.TRANS64.RED.A1T0 RZ, [R0+URZ], RZ ;  /* 0x000000ff00ff79a7 */ /* 0x0003e2000810043f */
[----:B------:R-:W-:Y:S05]  /*1b20*/  @P0 BRA `(.L_x_27) ;  /* 0x0000000000040947 */ /* 0x000fea0003800000 */
[----:B------:R-:W-:Y:S01]  /*1b30*/  BPT.TRAP 0x1 ;  /* 0x000000040000795c */ /* 0x000fe20000300000 */
.L_x_27:
[----:B------:R-:W2:Y:S01]  /*1b40*/  LDC R3, c[0x0][0x288] ;  /* 0x0000a200ff037b82 */ /* 0x000ea20000000800 */
[C---:B-1----:R-:W-:Y:S01]  /*1b50*/  LOP3.LUT R0, R18.reuse, 0x3, RZ, 0xc0, !PT ;  /* 0x0000000312007812 */ /* 0x042fe200078ec0ff */
[----:B------:R-:W-:Y:S01]  /*1b60*/  IMAD R123, R123, 0x60, RZ ;  /* 0x000000607b7b7824 */ /* 0x000fe200078e02ff */
[----:B------:R-:W-:Y:S01]  /*1b70*/  UIADD3 UR39, UR40, UR39, URZ ;  /* 0x0000002728277290 */ /* 0x000fe2000fffe03f */
[----:B------:R-:W-:Y:S01]  /*1b80*/  IMAD.SHL.U32 R7, R23, 0x100, RZ ;  /* 0x0000010017077824 */ /* 0x000fe200078e00ff */
[----:B------:R-:W-:Y:S01]  /*1b90*/  ULDC UR8, c[0x0][0x284] ;  /* 0x0000a10000087ab9 */ /* 0x000fe20000000800 */
[----:B------:R-:W-:Y:S01]  /*1ba0*/  IMAD.SHL.U32 R14, R18, 0x2, RZ ;  /* 0x00000002120e7824 */ /* 0x000fe200078e00ff */
[----:B------:R-:W-:Y:S01]  /*1bb0*/  UISETP.GT.U32.AND UP0, UPT, UR39, 0x13, UPT ;  /* 0x000000132700788c */ /* 0x000fe2000bf04070 */
[----:B------:R-:W-:Y:S01]  /*1bc0*/  SHF.R.S32.HI R132, RZ, 0x1f, R22 ;  /* 0x0000001fff847819 */ /* 0x000fe20000011416 */
[----:B------:R-:W-:Y:S02]  /*1bd0*/  UIMAD.WIDE.U32 UR4, UR39, -0x33333333, URZ ;  /* 0xcccccccd270478a5 */ /* 0x000fe4000f8e003f */
[----:B------:R-:W-:Y:S01]  /*1be0*/  UISETP.LT.U32.AND UP0, UPT, UR40, 0x14, UP0 ;  /* 0x000000142800788c */ /* 0x000fe20008701070 */
[----:B------:R-:W-:Y:S01]  /*1bf0*/  LOP3.LUT R14, R123, 0x6, R14, 0xf8, !PT ;  /* 0x000000067b0e7812 */ /* 0x000fe200078ef80e */
[----:B------:R-:W-:-:S02]  /*1c00*/  UISETP.GE.U32.AND UP1, UPT, UR40, 0x14, UPT ;  /* 0x000000142800788c */ /* 0x000fc4000bf26070 */
[----:B------:R-:W-:Y:S01]  /*1c10*/  USHF.R.U32.HI UR4, URZ, 0x4, UR5 ;  /* 0x000000043f047899 */ /* 0x000fe20008011605 */
[--C-:B------:R-:W-:Y:S01]  /*1c20*/  SHF.R.S32.HI R15, RZ, 0x1f, R14.reuse ;  /* 0x0000001fff0f7819 */ /* 0x100fe2000001140e */
[----:B------:R-:W-:Y:S01]  /*1c30*/  ULDC.64 UR6, c[0x0][0x5d0] ;  /* 0x0001740000067ab9 */ /* 0x000fe20000000a00 */
[----:B------:R-:W-:Y:S01]  /*1c40*/  USEL UR5, URZ, 0x1, !UP0 ;  /* 0x000000013f057887 */ /* 0x000fe2000c000000 */
[----:B------:R-:W-:Y:S01]  /*1c50*/  IMAD R5, R132, UR6, RZ ;  /* 0x0000000684057c24 */ /* 0x000fe2000f8e02ff */
[----:B------:R-:W-:Y:S02]  /*1c60*/  UIMAD UR39, UR4, -0x14, UR39 ;  /* 0xffffffec042778a4 */ /* 0x000fe4000f8e0227 */
[----:B------:R-:W-:Y:S01]  /*1c70*/  ULOP3.LUT UR38, UR38, UR5, URZ, 0x3c, !UPT ;  /* 0x0000000526267292 */ /* 0x000fe2000f8e3c3f */
[----:B------:R-:W-:Y:S01]  /*1c80*/  IMAD R9, R22, UR7, R5 ;  /* 0x0000000716097c24 */ /* 0x000fe2000f8e0205 */
[----:B--2---:R-:W-:Y:S01]  /*1c90*/  ISETP.GE.AND P0, PT, R123, R3, PT ;  /* 0x000000037b00720c */ /* 0x004fe20003f06270 */
[----:B------:R-:W-:Y:S01]  /*1ca0*/  IMAD R6, R0, -0x2, R3 ;  /* 0xfffffffe00067824 */ /* 0x000fe200078e0203 */
[----:B------:R-:W-:Y:S01]  /*1cb0*/  LOP3.LUT R0, R18, 0x60, RZ, 0xc0, !PT ;  /* 0x0000006012007812 */ /* 0x000fe200078ec0ff */
[----:B0-----:R-:W-:Y:S01]  /*1cc0*/  IMAD.WIDE.U32 R4, R22, UR6, R14 ;  /* 0x0000000616047c25 */ /* 0x001fe2000f8e000e */
[----:B------:R-:W-:Y:S01]  /*1cd0*/  ISETP.GE.OR P0, PT, R7, UR8, P0 ;  /* 0x0000000807007c0c */ /* 0x000fe20008706670 */
[----:B------:R-:W-:Y:S01]  /*1ce0*/  @UP1 ULOP3.LUT UR38, UR38, 0x1, UR4, 0x78, !UPT ;  /* 0x0000000126261892 */ /* 0x000fe2000f8e7804 */
[----:B------:R-:W-:Y:S01]  /*1cf0*/  SHF.R.U32.HI R3, RZ, 0x1, R0 ;  /* 0x00000001ff037819 */ /* 0x000fe20000011600 */
[----:B------:R-:W-:-:S02]  /*1d00*/  IMAD.IADD R5, R5, 0x1, R9 ;  /* 0x0000000105057824 */ /* 0x000fc400078e0209 */
[----:B------:R-:W-:Y:S01]  /*1d10*/  IMAD.IADD R123, R6, 0x1, -R123 ;  /* 0x00000001067b7824 */ /* 0x000fe200078e0a7b */
[----:B------:R-:W-:-:S05]  /*1d20*/  IADD3 R0, RZ, -R3, -R126 ;  /* 0x80000003ff007210 */ /* 0x000fca0007ffe87e */
[----:B------:R-:W-:-:S05]  /*1d30*/  IMAD R0, R125, -0x40, R0 ;  /* 0xffffffc07d007824 */ /* 0x000fca00078e0200 */
[----:B------:R-:W-:Y:S01]  /*1d40*/  IADD3 R3, -R7, UR8, R0 ;  /* 0x0000000807037c10 */ /* 0x000fe2000fffe100 */
[----:B------:R-:W-:Y:S01]  /*1d50*/  IMAD.MOV.U32 R0, RZ, RZ, -0x1 ;  /* 0xffffffffff007424 */ /* 0x000fe200078e00ff */
[----:B------:R-:W-:Y:S06]  /*1d60*/  @P0 BRA `(.L_x_29) ;  /* 0x0000004800f80947 */ /* 0x000fec0003800000 */
[----:B------:R-:W0:Y:S01]  /*1d70*/  LDC.64 R20, c[0x0][0x5c8] ;  /* 0x00017200ff147b82 */ /* 0x000e220000000a00 */
[----:B------:R-:W-:Y:S01]  /*1d80*/  IMAD.WIDE R12, R23, 0x100, R120 ;  /* 0x00000100170c7825 */ /* 0x000fe200078e0278 */
[----:B------:R-:W-:Y:S01]  /*1d90*/  ULDC.64 UR4, c[0x0][0x5c0] ;  /* 0x0001700000047ab9 */ /* 0x000fe20000000a00 */
[----:B------:R-:W-:Y:S02]  /*1da0*/  BSSY B0, `(.L_x_29) ;  /* 0x00004ba000007945 */ /* 0x000fe40003800000 */
[-C--:B0-----:R-:W-:Y:S01]  /*1db0*/  IMAD R6, R13, R20.reuse, RZ ;  /* 0x000000140d067224 */ /* 0x081fe200078e02ff */
[----:B------:R-:W-:Y:S01]  /*1dc0*/  SHF.L.U64.HI R11, R20, 0x3, R21 ;  /* 0x00000003140b7819 */ /* 0x000fe20000010215 */
[----:B------:R-:W-:-:S04]  /*1dd0*/  IMAD.WIDE.U32 R4, R12, R20, R4 ;  /* 0x000000140c047225 */ /* 0x000fc800078e0004 */
[----:B------:R-:W-:Y:S01]  /*1de0*/  IMAD R7, R12, R21, R6 ;  /* 0x000000150c077224 */ /* 0x000fe200078e0206 */
[----:B------:R-:W-:Y:S01]  /*1df0*/  IADD3 R130, P0, R4, UR4, RZ ;  /* 0x0000000404827c10 */ /* 0x000fe2000ff1e0ff */
[C---:B------:R-:W-:Y:S02]  /*1e00*/  IMAD.SHL.U32 R9, R20.reuse, 0x8, RZ ;  /* 0x0000000814097824 */ /* 0x040fe400078e00ff */
[----:B------:R-:W-:Y:S01]  /*1e10*/  IMAD.IADD R7, R5, 0x1, R7 ;  /* 0x0000000105077824 */ /* 0x000fe200078e0207 */
[-C--:B------:R-:W-:Y:S02]  /*1e20*/  LEA R4, P2, R20, R130.reuse, 0x7 ;  /* 0x0000008214047211 */ /* 0x080fe400078438ff */
[----:B------:R-:W-:Y:S02]  /*1e30*/  IADD3 R6, P1, R9, R130, RZ ;  /* 0x0000008209067210 */ /* 0x000fe40007f3e0ff */
[----:B------:R-:W-:Y:S02]  /*1e40*/  IADD3.X R131, R7, UR5, RZ, P0, !PT ;  /* 0x0000000507837c10 */ /* 0x000fe400087fe4ff */
[----:B-----5:R-:W-:-:S02]  /*1e50*/  ISETP.NE.AND P0, PT, R124, RZ, PT ;  /* 0x000000ff7c00720c */ /* 0x020fc40003f05270 */
[----:B------:R-:W-:Y:S01]  /*1e60*/  LEA.HI.X R5, R20, R131, R21, 0x7, P2 ;  /* 0x0000008314057211 */ /* 0x000fe200010f3c15 */
[----:B------:R-:W-:Y:S01]  /*1e70*/  IMAD.X R7, R11, 0x1, R131, P1 ;  /* 0x000000010b077824 */ /* 0x000fe200008e0683 */
[----:B------:R-:W-:-:S05]  /*1e80*/  IADD3 R8, P2, R9, R4, RZ ;  /* 0x0000000409087210 */ /* 0x000fca0007f5e0ff */
[----:B------:R-:W-:-:S04]  /*1e90*/  IMAD.X R9, R11, 0x1, R5, P2 ;  /* 0x000000010b097824 */ /* 0x000fc800010e0605 */
[----:B------:R-:W-:Y:S05]  /*1ea0*/  @!P0 BRA `(.L_x_30) ;  /* 0x0000003800148947 */ /* 0x000fea0003800000 */
[----:B------:R-:W0:Y:S01]  /*1eb0*/  LDC.64 R128, c[0x0][0x5b0] ;  /* 0x00016c00ff807b82 */ /* 0x000e220000000a00 */
[----:B------:R-:W-:Y:S01]  /*1ec0*/  ULDC.64 UR4, c[0x0][0x5b8] ;  /* 0x00016e0000047ab9 */ /* 0x000fe20000000a00 */
[----:B------:R-:W-:Y:S01]  /*1ed0*/  ISETP.GE.AND P0, PT, R3, 0x1, PT ;  /* 0x000000010300780c */ /* 0x000fe20003f06270 */
[----:B------:R-:W-:Y:S01]  /*1ee0*/  IMAD R21, R132, UR4, RZ ;  /* 0x0000000484157c24 */ /* 0x000fe2000f8e02ff */
[----:B------:R-:W-:Y:S01]  /*1ef0*/  BSSY B1, `(.L_x_31) ;  /* 0x0000010000017945 */ /* 0x000fe20003800000 */
[C---:B------:R-:W-:Y:S01]  /*1f00*/  IMAD.WIDE.U32 R14, R22.reuse, UR4, R14 ;  /* 0x00000004160e7c25 */ /* 0x040fe2000f8e000e */
[----:B------:R-:W-:Y:S02]  /*1f10*/  ISETP.LT.OR P3, PT, R123, 0x1, !P0 ;  /* 0x000000017b00780c */ /* 0x000fe40004761670 */
[----:B------:R-:W1:Y:S01]  /*1f20*/  LDC.64 R10, c[0x0][0x5a8] ;  /* 0x00016a00ff0a7b82 */ /* 0x000e620000000a00 */
[----:B------:R-:W-:Y:S02]  /*1f30*/  IMAD R21, R22, UR5, R21 ;  /* 0x0000000516157c24 */ /* 0x000fe4000f8e0215 */
[----:B------:R-:W-:-:S02]  /*1f40*/  IMAD.MOV.U32 R20, RZ, RZ, R14 ;  /* 0x000000ffff147224 */ /* 0x000fc400078e000e */
[----:B------:R-:W-:Y:S02]  /*1f50*/  IMAD.IADD R21, R15, 0x1, R21 ;  /* 0x000000010f157824 */ /* 0x000fe400078e0215 */
[-C--:B0-----:R-:W-:Y:S01]  /*1f60*/  IMAD R132, R13, R128.reuse, RZ ;  /* 0x000000800d847224 */ /* 0x081fe200078e02ff */
[----:B------:R-:W-:Y:S01]  /*1f70*/  SHF.L.U64.HI R133, R128, 0x3, R129 ;  /* 0x0000000380857819 */ /* 0x000fe20000010281 */
[----:B------:R-:W-:-:S04]  /*1f80*/  IMAD.WIDE.U32 R22, R12, R128, R20 ;  /* 0x000000800c167225 */ /* 0x000fc800078e0014 */
[----:B------:R-:W-:Y:S01]  /*1f90*/  IMAD R139, R12, R129, R132 ;  /* 0x000000810c8b7224 */ /* 0x000fe200078e0284 */
[----:B-1----:R-:W-:Y:S01]  /*1fa0*/  IADD3 R22, P1, R22, R10, RZ ;  /* 0x0000000a16167210 */ /* 0x002fe20007f3e0ff */
[----:B------:R-:W-:-:S03]  /*1fb0*/  IMAD.SHL.U32 R132, R128, 0x8, RZ ;  /* 0x0000000880847824 */ /* 0x000fc600078e00ff */
[----:B------:R-:W-:Y:S01]  /*1fc0*/  IADD3.X R23, R11, R23, R139, P1, !PT ;  /* 0x000000170b177210 */ /* 0x000fe20000ffe48b */
[----:B------:R-:W-:Y:S08]  /*1fd0*/  @P3 BRA `(.L_x_32) ;  /* 0x0000000000043947 */ /* 0x000ff00003800000 */
[----:B------:R0:W5:Y:S02]  /*1fe0*/  LDG.E.U8 R127, desc[UR36][R22.64] ;  /* 0x00000024167f7981 */ /* 0x000164000c1e1100 */
.L_x_32:
[----:B------:R-:W-:Y:S05]  /*1ff0*/  BSYNC B1 ;  /* 0x0000000000017941 */ /* 0x000fea0003800000 */
.L_x_31:
[----:B-----5:R-:W-:Y:S01]  /*2000*/  LOP3.LUT R136, R127, 0xffff, RZ, 0xc0, !PT ;  /* 0x0000ffff7f887812 */ /* 0x020fe200078ec0ff */
[----:B------:R-:W-:Y:S01]  /*2010*/  IMAD.WIDE.U32 R134, R12, R128, R132 ;  /* 0x000000800c867225 */ /* 0x000fe200078e0084 */
[----:B------:R-:W-:Y:S01]  /*2020*/  ISETP.LT.OR P4, PT, R123, 0x2, !P0 ;  /* 0x000000027b00780c */ /* 0x000fe20004781670 */
[----:B------:R-:W-:Y:S01]  /*2030*/  BSSY B1, `(.L_x_33) ;  /* 0x000000e000017945 */ /* 0x000fe20003800000 */
[----:B------:R-:W-:Y:S01]  /*2040*/  PRMT R137, R136, 0x8880, RZ ;  /* 0x0000888088897816 */ /* 0x000fe200000000ff */
[----:B------:R-:W-:Y:S01]  /*2050*/  IMAD.IADD R135, R139, 0x1, R135 ;  /* 0x000000018b877824 */ /* 0x000fe200078e0287 */
[----:B------:R-:W-:Y:S02]  /*2060*/  IADD3 R134, P2, P5, R14, R10, R134 ;  /* 0x0000000a0e867210 */ /* 0x000fe40007d5e086 */
[----:B------:R-:W-:Y:S01]  /*2070*/  ISETP.GE.AND P1, PT, R3, 0x9, PT ;  /* 0x000000090300780c */ /* 0x000fe20003f26270 */
[----:B------:R-:W-:Y:S01]  /*2080*/  IMAD R137, R137, R124, RZ ;  /* 0x0000007c89897224 */ /* 0x000fe200078e02ff */
[----:B------:R-:W-:-:S02]  /*2090*/  IADD3.X R135, R21, R11, R135, P2, P5 ;  /* 0x0000000b15877210 */ /* 0x000fc400017ea487 */
[----:B------:R-:W-:Y:S01]  /*20a0*/  ISETP.LT.OR P2, PT, R123, 0x1, !P1 ;  /* 0x000000017b00780c */ /* 0x000fe20004f41670 */
[----:B------:R-:W-:-:S05]  /*20b0*/  @!P3 IMAD R139, R72, R122, R137 ;  /* 0x0000007a488bb224 */ /* 0x000fca00078e0289 */
[----:B------:R1:W-:Y:S01]  /*20c0*/  @!P3 STG.E.U8 desc[UR36][R130.64], R139 ;  /* 0x0000008b8200b986 */ /* 0x0003e2000c101124 */
[----:B------:R-:W-:Y:S06]  /*20d0*/  @P4 BRA `(.L_x_34) ;  /* 0x00000000000c4947 */ /* 0x000fec0003800000 */
[----:B------:R-:W2:Y:S02]  /*20e0*/  LDG.E.U8 R127, desc[UR36][R22.64+0x1] ;  /* 0x00000124167f7981 */ /* 0x000ea4000c1e1100 */
[----:B--2---:R-:W-:-:S05]  /*20f0*/  PRMT R137, R127, 0x8880, RZ ;  /* 0x000088807f897816 */ /* 0x004fca00000000ff */
[----:B------:R-:W-:-:S07]  /*2100*/  IMAD R137, R137, R124, RZ ;  /* 0x0000007c89897224 */ /* 0x000fce00078e02ff */
.L_x_34:
[----:B------:R-:W-:Y:S05]  /*2110*/  BSYNC B1 ;  /* 0x0000000000017941 */ /* 0x000fea0003800000 */
.L_x_33:
[----:B------:R-:W-:Y:S01]  /*2120*/  @!P4 IMAD R73, R73, R122, R137 ;  /* 0x0000007a4949c224 */ /* 0x000fe200078e0289 */
[----:B------:R-:W-:Y:S04]  /*2130*/  BSSY B1, `(.L_x_35) ;  /* 0x0000006000017945 */ /* 0x000fe80003800000 */
[----:B------:R2:W-:Y:S01]  /*2140*/  @!P4 STG.E.U8 desc[UR36][R130.64+0x1], R73 ;  /* 0x000001498200c986 */ /* 0x0005e2000c101124 */
[----:B------:R-:W-:Y:S05]  /*2150*/  @P2 BRA `(.L_x_36) ;  /* 0x00000000000c2947 */ /* 0x000fea0003800000 */
[----:B------:R-:W3:Y:S02]  /*2160*/  LDG.E.U8 R127, desc[UR36][R134.64] ;  /* 0x00000024867f7981 */ /* 0x000ee4000c1e1100 */
[----:B---3--:R-:W-:-:S05]  /*2170*/  PRMT R137, R127, 0x8880, RZ ;  /* 0x000088807f897816 */ /* 0x008fca00000000ff */
[----:B------:R-:W-:-:S07]  /*2180*/  IMAD R137, R137, R124, RZ ;  /* 0x0000007c89897224 */ /* 0x000fce00078e02ff */
.L_x_36:
[----:B------:R-:W-:Y:S05]  /*2190*/  BSYNC B1 ;  /* 0x0000000000017941 */ /* 0x000fea0003800000 */
.L_x_35:
[C---:B------:R-:W-:Y:S01]  /*21a0*/  ISETP.LT.OR P4, PT, R123.reuse, 0x2, !P1 ;  /* 0x000000027b00780c */ /* 0x040fe20004f81670 */
[----:B--2---:R-:W-:Y:S01]  /*21b0*/  @!P2 IMAD R73, R74, R122, R137 ;  /* 0x0000007a4a49a224 */ /* 0x004fe200078e0289 */
[----:B------:R-:W-:Y:S01]  /*21c0*/  BSSY B1, `(.L_x_37) ;  /* 0x0000009000017945 */ /* 0x000fe20003800000 */
[C---:B------:R-:W-:Y:S02]  /*21d0*/  ISETP.LT.OR P3, PT, R123.reuse, 0x9, !P0 ;  /* 0x000000097b00780c */ /* 0x040fe40004761670 */
[C---:B------:R-:W-:Y:S01]  /*21e0*/  ISETP.LT.OR P5, PT, R123.reuse, 0xa, !P0 ;  /* 0x0000000a7b00780c */ /* 0x040fe200047a1670 */
[----:B------:R2:W-:Y:S01]  /*21f0*/  @!P2 STG.E.U8 desc[UR36][R6.64], R73 ;  /* 0x000000490600a986 */ /* 0x0005e2000c101124 */
[----:B------:R-:W-:-:S06]  /*2200*/  ISETP.LT.OR P2, PT, R123, 0x9, !P1 ;  /* 0x000000097b00780c */ /* 0x000fcc0004f41670 */
[----:B------:R-:W-:Y:S07]  /*2210*/  @P4 BRA `(.L_x_38) ;  /* 0x00000000000c4947 */ /* 0x000fee0003800000 */
[----:B------:R-:W3:Y:S02]  /*2220*/  LDG.E.U8 R127, desc[UR36][R134.64+0x1] ;  /* 0x00000124867f7981 */ /* 0x000ee4000c1e1100 */
[----:B---3--:R-:W-:-:S05]  /*2230*/  PRMT R137, R127, 0x8880, RZ ;  /* 0x000088807f897816 */ /* 0x008fca00000000ff */
[----:B------:R-:W-:-:S07]  /*2240*/  IMAD R137, R137, R124, RZ ;  /* 0x0000007c89897224 */ /* 0x000fce00078e02ff */
.L_x_38:
[----:B------:R-:W-:Y:S05]  /*2250*/  BSYNC B1 ;  /* 0x0000000000017941 */ /* 0x000fea0003800000 */
.L_x_37:
[----:B------:R-:W-:Y:S01]  /*2260*/  @!P4 IMAD R75, R75, R122, R137 ;  /* 0x0000007a4b4bc224 */ /* 0x000fe200078e0289 */
[----:B------:R-:W-:Y:S04]  /*2270*/  BSSY B1, `(.L_x_39) ;  /* 0x0000006000017945 */ /* 0x000fe80003800000 */
[----:B------:R3:W-:Y:S01]  /*2280*/  @!P4 STG.E.U8 desc[UR36][R6.64+0x1], R75 ;  /* 0x0000014b0600c986 */ /* 0x0007e2000c101124 */
[----:B------:R-:W-:Y:S05]  /*2290*/  @P3 BRA `(.L_x_40) ;  /* 0x00000000000c3947 */ /* 0x000fea0003800000 */
[----:B------:R-:W4:Y:S02]  /*22a0*/  LDG.E.U8 R127, desc[UR36][R22.64+0x8] ;  /* 0x00000824167f7981 */ /* 0x000f24000c1e1100 */
[----:B----4-:R-:W-:-:S05]  /*22b0*/  PRMT R137, R127, 0x8880, RZ ;  /* 0x000088807f897816 */ /* 0x010fca00000000ff */
[----:B------:R-:W-:-:S07]  /*22c0*/  IMAD R137, R137, R124, RZ ;  /* 0x0000007c89897224 */ /* 0x000fce00078e02ff */
.L_x_40:
[----:B------:R-:W-:Y:S05]  /*22d0*/  BSYNC B1 ;  /* 0x0000000000017941 */ /* 0x000fea0003800000 */
.L_x_39:
[----:B--2---:R-:W-:Y:S01]  /*22e0*/  @!P3 IMAD R73, R76, R122, R137 ;  /* 0x0000007a4c49b224 */ /* 0x004fe200078e0289 */
[----:B------:R-:W-:Y:S04]  /*22f0*/  BSSY B1, `(.L_x_41) ;  /* 0x0000006000017945 */ /* 0x000fe80003800000 */
[----:B------:R2:W-:Y:S01]  /*2300*/  @!P3 STG.E.U8 desc[UR36][R130.64+0x8], R73 ;  /* 0x000008498200b986 */ /* 0x0005e2000c101124 */
[----:B------:R-:W-:Y:S05]  /*2310*/  @P5 BRA `(.L_x_42) ;  /* 0x00000000000c5947 */ /* 0x000fea0003800000 */
[----:B------:R-:W4:Y:S02]  /*2320*/  LDG.E.U8 R127, desc[UR36][R22.64+0x9] ;  /* 0x00000924167f7981 */ /* 0x000f24000c1e1100 */
[----:B----4-:R-:W-:-:S05]  /*2330*/  PRMT R137, R127, 0x8880, RZ ;  /* 0x000088807f897816 */ /* 0x010fca00000000ff */
[----:B------:R-:W-:-:S07]  /*2340*/  IMAD R137, R137, R124, RZ ;  /* 0x0000007c89897224 */ /* 0x000fce00078e02ff */
.L_x_42:
[----:B------:R-:W-:Y:S05]  /*2350*/  BSYNC B1 ;  /* 0x0000000000017941 */ /* 0x000fea0003800000 */
.L_x_41:
[----:B------:R-:W-:Y:S01]  /*2360*/  @!P5 IMAD R77, R77, R122, R137 ;  /* 0x0000007a4d4dd224 */ /* 0x000fe200078e0289 */
[----:B------:R-:W-:Y:S04]  /*2370*/  BSSY B1, `(.L_x_43) ;  /* 0x0000006000017945 */ /* 0x000fe80003800000 */
[----:B------:R4:W-:Y:S01]  /*2380*/  @!P5 STG.E.U8 desc[UR36][R130.64+0x9], R77 ;  /* 0x0000094d8200d986 */ /* 0x0009e2000c101124 */
[----:B------:R-:W-:Y:S05]  /*2390*/  @P2 BRA `(.L_x_44) ;  /* 0x00000000000c2947 */ /* 0x000fea0003800000 */
[----:B------:R-:W5:Y:S02]  /*23a0*/  LDG.E.U8 R127, desc[UR36][R134.64+0x8] ;  /* 0x00000824867f7981 */ /* 0x000f64000c1e1100 */
[----:B-----5:R-:W-:-:S05]  /*23b0*/  PRMT R137, R127, 0x8880, RZ ;  /* 0x000088807f897816 */ /* 0x020fca00000000ff */
[----:B------:R-:W-:-:S07]  /*23c0*/  IMAD R137, R137, R124, RZ ;  /* 0x0000007c89897224 */ /* 0x000fce00078e02ff */
.L_x_44:
[----:B------:R-:W-:Y:S05]  /*23d0*/  BSYNC B1 ;  /* 0x0000000000017941 */ /* 0x000fea0003800000 */
.L_x_43:
        /* <DEDUP_REMOVED lines=8> */
[----:B------:R-:W5:Y:S02]  /*2460*/  LDG.E.U8 R127, desc[UR36][R134.64+0x9] ;  /* 0x00000924867f7981 */ /* 0x000f64000c1e1100 */
[----:B-----5:R-:W-:-:S05]  /*2470*/  PRMT R137, R127, 0x8880, RZ ;  /* 0x000088807f897816 */ /* 0x020fca00000000ff */
[----:B------:R-:W-:-:S07]  /*2480*/  IMAD R137, R137, R124, RZ ;  /* 0x0000007c89897224 */ /* 0x000fce00078e02ff */
.L_x_46:
[----:B------:R-:W-:Y:S05]  /*2490*/  BSYNC B1 ;  /* 0x0000000000017941 */ /* 0x000fea0003800000 */
.L_x_45:
[----:B------:R-:W-:Y:S01]  /*24a0*/  @!P4 IMAD R79, R79, R122, R137 ;  /* 0x0000007a4f4fc224 */ /* 0x000fe200078e0289 */
[----:B------:R-:W-:Y:S04]  /*24b0*/  BSSY B1, `(.L_x_47) ;  /* 0x0000006000017945 */ /* 0x000fe80003800000 */
[----:B------:R0:W-:Y:S01]  /*24c0*/  @!P4 STG.E.U8 desc[UR36][R6.64+0x9], R79 ;  /* 0x0000094f0600c986 */ /* 0x0001e2000c101124 */
[----:B------:R-:W-:Y:S05]  /*24d0*/  @P3 BRA `(.L_x_48) ;  /* 0x00000000000c3947 */ /* 0x000fea0003800000 */
[----:B------:R-:W5:Y:S02]  /*24e0*/  LDG.E.U8 R127, desc[UR36][R22.64+0x10] ;  /* 0x00001024167f7981 */ /* 0x000f64000c1e1100 */
[----:B-----5:R-:W-:-:S05]  /*24f0*/  PRMT R137, R127, 0x8880, RZ ;  /* 0x000088807f897816 */ /* 0x020fca00000000ff */
[----:B------:R-:W-:-:S07]  /*2500*/  IMAD R137, R137, R124, RZ ;  /* 0x0000007c89897224 */ /* 0x000fce00078e02ff */
.L_x_48:
[----:B------:R-:W-:Y:S05]  /*2510*/  BSYNC B1 ;  /* 0x0000000000017941 */ /* 0x000fea0003800000 */
.L_x_47:
[----:B--2---:R-:W-:Y:S01]  /*2520*/  @!P3 IMAD R73, R80, R122, R137 ;  /* 0x0000007a5049b224 */ /* 0x004fe200078e0289 */
[----:B------:R-:W-:Y:S04]  /*2530*/  BSSY B1, `(.L_x_49) ;  /* 0x0000006000017945 */ /* 0x000fe80003800000 */
[----:B------:R2:W-:Y:S01]  /*2540*/  @!P3 STG.E.U8 desc[UR36][R130.64+0x10], R73 ;  /* 0x000010498200b986 */ /* 0x0005e2000c101124 */
[----:B------:R-:W-:Y:S05]  /*2550*/  @P5 BRA `(.L_x_50) ;  /* 0x00000000000c5947 */ /* 0x000fea0003800000 */
[----:B------:R-:W5:Y:S02]  /*2560*/  LDG.E.U8 R127, desc[UR36][R22.64+0x11] ;  /* 0x00001124167f7981 */ /* 0x000f64000c1e1100 */
[----:B-----5:R-:W-:-:S05]  /*2570*/  PRMT R137, R127, 0x8880, RZ ;  /* 0x000088807f897816 */ /* 0x020fca00000000ff */
[----:B------:R-:W-:-:S07]  /*2580*/  IMAD R137, R137, R124, RZ ;  /* 0x0000007c89897224 */ /* 0x000fce00078e02ff */
.L_x_50:
[----:B------:R-:W-:Y:S05]  /*2590*/  BSYNC B1 ;  /* 0x0000000000017941 */ /* 0x000fea0003800000 */
.L_x_49:
[----:B------:R-:W-:Y:S01]  /*25a0*/  @!P5 IMAD R81, R81, R122, R137 ;  /* 0x0000007a5151d224 */ /* 0x000fe200078e0289 */
[----:B------:R-:W-:Y:S04]  /*25b0*/  BSSY B1, `(.L_x_51) ;  /* 0x0000006000017945 */ /* 0x000fe80003800000 */
[----:B------:R0:W-:Y:S01]  /*25c0*/  @!P5 STG.E.U8 desc[UR36][R130.64+0x11], R81 ;  /* 0x000011518200d986 */ /* 0x0001e2000c101124 */
[----:B------:R-:W-:Y:S05]  /*25d0*/  @P2 BRA `(.L_x_52) ;  /* 0x00000000000c2947 */ /* 0x000fea0003800000 */
[----:B------:R-:W5:Y:S02]  /*25e0*/  LDG.E.U8 R127, desc[UR36][R134.64+0x10] ;  /* 0x00001024867f7981 */ /* 0x000f64000c1e1100 */
[----:B-----5:R-:W-:-:S05]  /*25f0*/  PRMT R137, R127, 0x8880, RZ ;  /* 0x000088807f897816 */ /* 0x020fca00000000ff */
[----:B------:R-:W-:-:S07]  /*2600*/  IMAD R137, R137, R124, RZ ;  /* 0x0000007c89897224 */ /* 0x000fce00078e02ff */
.L_x_52:
[----:B------:R-:W-:Y:S05]  /*2610*/  BSYNC B1 ;  /* 0x0000000000017941 */ /* 0x000fea0003800000 */
.L_x_51:
        /* <DEDUP_REMOVED lines=11> */
.L_x_54:
[----:B------:R-:W-:Y:S05]  /*26d0*/  BSYNC B1 ;  /* 0x0000000000017941 */ /* 0x000fea0003800000 */
.L_x_53:
[----:B------:R-:W-:Y:S01]  /*26e0*/  @!P4 IMAD R83, R83, R122, R137 ;  /* 0x0000007a5353c224 */ /* 0x000fe200078e0289 */
[----:B------:R-:W-:Y:S04]  /*26f0*/  BSSY B1, `(.L_x_55) ;  /* 0x0000006000017945 */ /* 0x000fe80003800000 */
[----:B------:R0:W-:Y:S01]  /*2700*/  @!P4 STG.E.U8 desc[UR36][R6.64+0x11], R83 ;  /* 0x000011530600c986 */ /* 0x0001e2000c101124 */
[----:B------:R-:W-:Y:S05]  /*2710*/  @P3 BRA `(.L_x_56) ;  /* 0x00000000000c3947 */ /* 0x000fea0003800000 */
[----:B------:R-:W5:Y:S02]  /*2720*/  LDG.E.U8 R127, desc[UR36][R22.64+0x18] ;  /* 0x00001824167f7981 */ /* 0x000f64000c1e1100 */
[----:B-----5:R-:W-:-:S05]  /*2730*/  PRMT R137, R127, 0x8880, RZ ;  /* 0x000088807f897816 */ /* 0x020fca00000000ff */
[----:B------:R-:W-:-:S07]  /*2740*/  IMAD R137, R137, R124, RZ ;  /* 0x0000007c89897224 */ /* 0x000fce00078e02ff */
.L_x_56:
[----:B------:R-:W-:Y:S05]  /*2750*/  BSYNC B1 ;  /* 0x0000000000017941 */ /* 0x000fea0003800000 */
.L_x_55:
[----:B--2---:R-:W-:Y:S01]  /*2760*/  @!P3 IMAD R73, R84, R122, R137 ;  /* 0x0000007a5449b224 */ /* 0x004fe200078e0289 */
[----:B------:R-:W-:Y:S04]  /*2770*/  BSSY B1, `(.L_x_57) ;  /* 0x0000006000017945 */ /* 0x000fe80003800000 */
[----:B------:R2:W-:Y:S01]  /*2780*/  @!P3 STG.E.U8 desc[UR36][R130.64+0x18], R73 ;  /* 0x000018498200b986 */ /* 0x0005e2000c101124 */
[----:B------:R-:W-:Y:S05]  /*2790*/  @P5 BRA `(.L_x_58) ;  /* 0x00000000000c5947 */ /* 0x000fea0003800000 */
[----:B------:R-:W5:Y:S02]  /*27a0*/  LDG.E.U8 R127, desc[UR36][R22.64+0x19] ;  /* 0x00001924167f7981 */ /* 0x000f64000c1e1100 */
[----:B-----5:R-:W-:-:S05]  /*27b0*/  PRMT R137, R127, 0x8880, RZ ;  /* 0x000088807f897816 */ /* 0x020fca00000000ff */
[----:B------:R-:W-:-:S07]  /*27c0*/  IMAD R137, R137, R124, RZ ;  /* 0x0000007c89897224 */ /* 0x000fce00078e02ff */
.L_x_58:
[----:B------:R-:W-:Y:S05]  /*27d0*/  BSYNC B1 ;  /* 0x0000000000017941 */ /* 0x000fea0003800000 */
.L_x_57:
[----:B------:R-:W-:Y:S01]  /*27e0*/  @!P5 IMAD R85, R85, R122, R137 ;  /* 0x0000007a5555d224 */ /* 0x000fe200078e0289 */
[----:B------:R-:W-:Y:S04]  /*27f0*/  BSSY B1, `(.L_x_59) ;  /* 0x0000006000017945 */ /* 0x000fe80003800000 */
[----:B------:R0:W-:Y:S01]  /*2800*/  @!P5 STG.E.U8 desc[UR36][R130.64+0x19], R85 ;  /* 0x000019558200d986 */ /* 0x0001e2000c101124 */
[----:B------:R-:W-:Y:S05]  /*2810*/  @P2 BRA `(.L_x_60) ;  /* 0x00000000000c2947 */ /* 0x000fea0003800000 */
[----:B------:R-:W5:Y:S02]  /*2820*/  LDG.E.U8 R127, desc[UR36][R134.64+0x18] ;  /* 0x00001824867f7981 */ /* 0x000f64000c1e1100 */
[----:B-----5:R-:W-:-:S05]  /*2830*/  PRMT R137, R127, 0x8880, RZ ;  /* 0x000088807f897816 */ /* 0x020fca00000000ff */
[----:B------:R-:W-:-:S07]  /*2840*/  IMAD R137, R137, R124, RZ ;  /* 0x0000007c89897224 */ /* 0x000fce00078e02ff */
.L_x_60:
[----:B------:R-:W-:Y:S05]  /*2850*/  BSYNC B1 ;  /* 0x0000000000017941 */ /* 0x000fea0003800000 */
.L_x_59:
        /* <DEDUP_REMOVED lines=11> */
.L_x_62:
[----:B------:R-:W-:Y:S05]  /*2910*/  BSYNC B1 ;  /* 0x0000000000017941 */ /* 0x000fea0003800000 */
.L_x_61:
[----:B------:R-:W-:Y:S01]  /*2920*/  @!P4 IMAD R87, R87, R122, R137 ;  /* 0x0000007a5757c224 */ /* 0x000fe200078e0289 */
[----:B------:R-:W-:Y:S04]  /*2930*/  BSSY B1, `(.L_x_63) ;  /* 0x0000006000017945 */ /* 0x000fe80003800000 */
[----:B------:R0:W-:Y:S01]  /*2940*/  @!P4 STG.E.U8 desc[UR36][R6.64+0x19], R87 ;  /* 0x000019570600c986 */ /* 0x0001e2000c101124 */
[----:B------:R-:W-:Y:S05]  /*2950*/  @P3 BRA `(.L_x_64) ;  /* 0x00000000000c3947 */ /* 0x000fea0003800000 */
[----:B------:R-:W5:Y:S02]  /*2960*/  LDG.E.U8 R127, desc[UR36][R22.64+0x20] ;  /* 0x00002024167f7981 */ /* 0x000f64000c1e1100 */
[----:B-----5:R-:W-:-:S05]  /*2970*/  PRMT R137, R127, 0x8880, RZ ;  /* 0x000088807f897816 */ /* 0x020fca00000000ff */
[----:B------:R-:W-:-:S07]  /*2980*/  IMAD R137, R137, R124, RZ ;  /* 0x0000007c89897224 */ /* 0x000fce00078e02ff */
.L_x_64:
[----:B------:R-:W-:Y:S05]  /*2990*/  BSYNC B1 ;  /* 0x0000000000017941 */ /* 0x000fea0003800000 */
.L_x_63:
[----:B--2---:R-:W-:Y:S01]  /*29a0*/  @!P3 IMAD R73, R88, R122, R137 ;  /* 0x0000007a5849b224 */ /* 0x004fe200078e0289 */
[----:B------:R-:W-:Y:S04]  /*29b0*/  BSSY B1, `(.L_x_65) ;  /* 0x0000006000017945 */ /* 0x000fe80003800000 */
[----:B------:R2:W-:Y:S01]  /*29c0*/  @!P3 STG.E.U8 desc[UR36][R130.64+0x20], R73 ;  /* 0x000020498200b986 */ /* 0x0005e2000c101124 */
[----:B------:R-:W-:Y:S05]  /*29d0*/  @P5 BRA `(.L_x_66) ;  /* 0x00000000000c5947 */ /* 0x000fea0003800000 */
[----:B------:R-:W5:Y:S02]  /*29e0*/  LDG.E.U8 R127, desc[UR36][R22.64+0x21] ;  /* 0x00002124167f7981 */ /* 0x000f64000c1e1100 */
[----:B-----5:R-:W-:-:S05]  /*29f0*/  PRMT R137, R127, 0x8880, RZ ;  /* 0x000088807f897816 */ /* 0x020fca00000000ff */
[----:B------:R-:W-:-:S07]  /*2a00*/  IMAD R137, R137, R124, RZ ;  /* 0x0000007c89897224 */ /* 0x000fce00078e02ff */
.L_x_66:
[----:B------:R-:W-:Y:S05]  /*2a10*/  BSYNC B1 ;  /* 0x0000000000017941 */ /* 0x000fea0003800000 */
.L_x_65:
[----:B------:R-:W-:Y:S01]  /*2a20*/  @!P5 IMAD R89, R89, R122, R137 ;  /* 0x0000007a5959d224 */ /* 0x000fe200078e0289 */
[----:B------:R-:W-:Y:S04]  /*2a30*/  BSSY B1, `(.L_x_67) ;  /* 0x0000006000017945 */ /* 0x000fe80003800000 */
[----:B------:R0:W-:Y:S01]  /*2a40*/  @!P5 STG.E.U8 desc[UR36][R130.64+0x21], R89 ;  /* 0x000021598200d986 */ /* 0x0001e2000c101124 */
[----:B------:R-:W-:Y:S05]  /*2a50*/  @P2 BRA `(.L_x_68) ;  /* 0x00000000000c2947 */ /* 0x000fea0003800000 */
[----:B------:R-:W5:Y:S02]  /*2a60*/  LDG.E.U8 R127, desc[UR36][R134.64+0x20] ;  /* 0x00002024867f7981 */ /* 0x000f64000c1e1100 */
[----:B-----5:R-:W-:-:S05]  /*2a70*/  PRMT R137, R127, 0x8880, RZ ;  /* 0x000088807f897816 */ /* 0x020fca00000000ff */
[----:B------:R-:W-:-:S07]  /*2a80*/  IMAD R137, R137, R124, RZ ;  /* 0x0000007c89897224 */ /* 0x000fce00078e02ff */
.L_x_68:
[----:B------:R-:W-:Y:S05]  /*2a90*/  BSYNC B1 ;  /* 0x0000000000017941 */ /* 0x000fea0003800000 */
.L_x_67:
        /* <DEDUP_REMOVED lines=11> */
.L_x_70:
[----:B------:R-:W-:Y:S05]  /*2b50*/  BSYNC B1 ;  /* 0x0000000000017941 */ /* 0x000fea0003800000 */
.L_x_69:
[----:B------:R-:W-:Y:S01]  /*2b60*/  @!P4 IMAD R91, R91, R122, R137 ;  /* 0x0000007a5b5bc224 */ /* 0x000fe200078e0289 */
[----:B------:R-:W-:Y:S04]  /*2b70*/  BSSY B1, `(.L_x_71) ;  /* 0x0000006000017945 */ /* 0x000fe80003800000 */
[----:B------:R0:W-:Y:S01]  /*2b80*/  @!P4 STG.E.U8 desc[UR36][R6.64+0x21], R91 ;  /* 0x0000215b0600c986 */ /* 0x0001e2000c101124 */
[----:B------:R-:W-:Y:S05]  /*2b90*/  @P3 BRA `(.L_x_72) ;  /* 0x00000000000c3947 */ /* 0x000fea0003800000 */
[----:B------:R-:W5:Y:S02]  /*2ba0*/  LDG.E.U8 R127, desc[UR36][R22.64+0x28] ;  /* 0x00002824167f7981 */ /* 0x000f64000c1e1100 */
[----:B-----5:R-:W-:-:S05]  /*2bb0*/  PRMT R137, R127, 0x8880, RZ ;  /* 0x000088807f897816 */ /* 0x020fca00000000ff */
[----:B------:R-:W-:-:S07]  /*2bc0*/  IMAD R137, R137, R124, RZ ;  /* 0x0000007c89897224 */ /* 0x000fce00078e02ff */
.L_x_72:
[----:B------:R-:W-:Y:S05]  /*2bd0*/  BSYNC B1 ;  /* 0x0000000000017941 */ /* 0x000fea0003800000 */
.L_x_71:
[----:B--2---:R-:W-:Y:S01]  /*2be0*/  @!P3 IMAD R73, R92, R122, R137 ;  /* 0x0000007a5c49b224 */ /* 0x004fe200078e0289 */
[----:B------:R-:W-:Y:S04]  /*2bf0*/  BSSY B1, `(.L_x_73) ;  /* 0x0000006000017945 */ /* 0x000fe80003800000 */
[----:B------:R2:W-:Y:S01]  /*2c00*/  @!P3 STG.E.U8 desc[UR36][R130.64+0x28], R73 ;  /* 0x000028498200b986 */ /* 0x0005e2000c101124 */
[----:B------:R-:W-:Y:S05]  /*2c10*/  @P5 BRA `(.L_x_74) ;  /* 0x00000000000c5947 */ /* 0x000fea0003800000 */
[----:B------:R-:W5:Y:S02]  /*2c20*/  LDG.E.U8 R127, desc[UR36][R22.64+0x29] ;  /* 0x00002924167f7981 */ /* 0x000f64000c1e1100 */
[----:B-----5:R-:W-:-:S05]  /*2c30*/  PRMT R137, R127, 0x8880, RZ ;  /* 0x000088807f897816 */ /* 0x020fca00000000ff */
[----:B------:R-:W-:-:S07]  /*2c40*/  IMAD R137, R137, R124, RZ ;  /* 0x0000007c89897224 */ /* 0x000fce00078e02ff */
.L_x_74:
[----:B------:R-:W-:Y:S05]  /*2c50*/  BSYNC B1 ;  /* 0x0000000000017941 */ /* 0x000fea0003800000 */
.L_x_73:
[----:B------:R-:W-:Y:S01]  /*2c60*/  @!P5 IMAD R93, R93, R122, R137 ;  /* 0x0000007a5d5dd224 */ /* 0x000fe200078e0289 */
[----:B------:R-:W-:Y:S04]  /*2c70*/  BSSY B1, `(.L_x_75) ;  /* 0x0000006000017945 */ /* 0x000fe80003800000 */
[----:B------:R0:W-:Y:S01]  /*2c80*/  @!P5 STG.E.U8 desc[UR36][R130.64+0x29], R93 ;  /* 0x0000295d8200d986 */ /* 0x0001e2000c101124 */
[----:B------:R-:W-:Y:S05]  /*2c90*/  @P2 BRA `(.L_x_76) ;  /* 0x00000000000c2947 */ /* 0x000fea0003800000 */
[----:B------:R-:W5:Y:S02]  /*2ca0*/  LDG.E.U8 R127, desc[UR36][R134.64+0x28] ;  /* 0x00002824867f7981 */ /* 0x000f64000c1e1100 */
[----:B-----5:R-:W-:-:S05]  /*2cb0*/  PRMT R137, R127, 0x8880, RZ ;  /* 0x000088807f897816 */ /* 0x020fca00000000ff */
[----:B------:R-:W-:-:S07]  /*2cc0*/  IMAD R137, R137, R124, RZ ;  /* 0x0000007c89897224 */ /* 0x000fce00078e02ff */
.L_x_76:
[----:B------:R-:W-:Y:S05]  /*2cd0*/  BSYNC B1 ;  /* 0x0000000000017941 */ /* 0x000fea0003800000 */
.L_x_75:
        /* <DEDUP_REMOVED lines=11> */
.L_x_78:
[----:B------:R-:W-:Y:S05]  /*2d90*/  BSYNC B1 ;  /* 0x0000000000017941 */ /* 0x000fea0003800000 */
.L_x_77:
[----:B------:R-:W-:Y:S01]  /*2da0*/  @!P4 IMAD R95, R95, R122, R137 ;  /* 0x0000007a5f5fc224 */ /* 0x000fe200078e0289 */
[----:B------:R-:W-:Y:S04]  /*2db0*/  BSSY B1, `(.L_x_79) ;  /* 0x0000006000017945 */ /* 0x000fe80003800000 */
[----:B------:R0:W-:Y:S01]  /*2dc0*/  @!P4 STG.E.U8 desc[UR36][R6.64+0x29], R95 ;  /* 0x0000295f0600c986 */ /* 0x0001e2000c101124 */
[----:B------:R-:W-:Y:S05]  /*2dd0*/  @P3 BRA `(.L_x_80) ;  /* 0x00000000000c3947 */ /* 0x000fea0003800000 */
[----:B------:R-:W5:Y:S02]  /*2de0*/  LDG.E.U8 R127, desc[UR36][R22.64+0x30] ;  /* 0x00003024167f7981 */ /* 0x000f64000c1e1100 */
[----:B-----5:R-:W-:-:S05]  /*2df0*/  PRMT R137, R127, 0x8880, RZ ;  /* 0x000088807f897816 */ /* 0x020fca00000000ff */
[----:B------:R-:W-:-:S07]  /*2e00*/  IMAD R137, R137, R124, RZ ;  /* 0x0000007c89897224 */ /* 0x000fce00078e02ff */
.L_x_80:
[----:B------:R-:W-:Y:S05]  /*2e10*/  BSYNC B1 ;  /* 0x0000000000017941 */ /* 0x000fea0003800000 */
.L_x_79:
[----:B--2---:R-:W-:Y:S01]  /*2e20*/  @!P3 IMAD R73, R96, R122, R137 ;  /* 0x0000007a6049b224 */ /* 0x004fe200078e0289 */
[----:B------:R-:W-:Y:S04]  /*2e30*/  BSSY B1, `(.L_x_81) ;  /* 0x0000006000017945 */ /* 0x000fe80003800000 */
[----:B------:R2:W-:Y:S01]  /*2e40*/  @!P3 STG.E.U8 desc[UR36][R130.64+0x30], R73 ;  /* 0x000030498200b986 */ /* 0x0005e2000c101124 */
[----:B------:R-:W-:Y:S05]  /*2e50*/  @P5 BRA `(.L_x_82) ;  /* 0x00000000000c5947 */ /* 0x000fea0003800000 */
[----:B------:R-:W5:Y:S02]  /*2e60*/  LDG.E.U8 R127, desc[UR36][R22.64+0x31] ;  /* 0x00003124167f7981 */ /* 0x000f64000c1e1100 */
[----:B-----5:R-:W-:-:S05]  /*2e70*/  PRMT R137, R127, 0x8880, RZ ;  /* 0x000088807f897816 */ /* 0x020fca00000000ff */
[----:B------:R-:W-:-:S07]  /*2e80*/  IMAD R137, R137, R124, RZ ;  /* 0x0000007c89897224 */ /* 0x000fce00078e02ff */
.L_x_82:
[----:B------:R-:W-:Y:S05]  /*2e90*/  BSYNC B1 ;  /* 0x0000000000017941 */ /* 0x000fea0003800000 */
.L_x_81:
[----:B------:R-:W-:Y:S01]  /*2ea0*/  @!P5 IMAD R97, R97, R122, R137 ;  /* 0x0000007a6161d224 */ /* 0x000fe200078e0289 */
[----:B------:R-:W-:Y:S04]  /*2eb0*/  BSSY B1, `(.L_x_83) ;  /* 0x0000006000017945 */ /* 0x000fe80003800000 */
[----:B------:R0:W-:Y:S01]  /*2ec0*/  @!P5 STG.E.U8 desc[UR36][R130.64+0x31], R97 ;  /* 0x000031618200d986 */ /* 0x0001e2000c101124 */
[----:B------:R-:W-:Y:S05]  /*2ed0*/  @P2 BRA `(.L_x_84) ;  /* 0x00000000000c2947 */ /* 0x000fea0003800000 */
[----:B------:R-:W5:Y:S02]  /*2ee0*/  LDG.E.U8 R127, desc[UR36][R134.64+0x30] ;  /* 0x00003024867f7981 */ /* 0x000f64000c1e1100 */
[----:B-----5:R-:W-:-:S05]  /*2ef0*/  PRMT R137, R127, 0x8880, RZ ;  /* 0x000088807f897816 */ /* 0x020fca00000000ff */
[----:B------:R-:W-:-:S07]  /*2f00*/  IMAD R137, R137, R124, RZ ;  /* 0x0000007c89897224 */ /* 0x000fce00078e02ff */
.L_x_84:
[----:B------:R-:W-:Y:S05]  /*2f10*/  BSYNC B1 ;  /* 0x0000000000017941 */ /* 0x000fea0003800000 */
.L_x_83:
        /* <DEDUP_REMOVED lines=11> */
.L_x_86:
[----:B------:R-:W-:Y:S05]  /*2fd0*/  BSYNC B1 ;  /* 0x0000000000017941 */ /* 0x000fea0003800000 */
.L_x_85:
[----:B------:R-:W-:Y:S01]  /*2fe0*/  @!P4 IMAD R99, R99, R122, R137 ;  /* 0x0000007a6363c224 */ /* 0x000fe200078e0289 */
[----:B------:R-:W-:Y:S04]  /*2ff0*/  BSSY B1, `(.L_x_87) ;  /* 0x0000006000017945 */ /* 0x000fe80003800000 */
[----:B------:R0:W-:Y:S01]  /*3000*/  @!P4 STG.E.U8 desc[UR36][R6.64+0x31], R99 ;  /* 0x000031630600c986 */ /* 0x0001e2000c101124 */
[----:B------:R-:W-:Y:S05]  /*3010*/  @P3 BRA `(.L_x_88) ;  /* 0x00000000000c3947 */ /* 0x000fea0003800000 */
[----:B------:R-:W5:Y:S02]  /*3020*/  LDG.E.U8 R127, desc[UR36][R22.64+0x38] ;  /* 0x00003824167f7981 */ /* 0x000f64000c1e1100 */
[----:B-----5:R-:W-:-:S05]  /*3030*/  PRMT R137, R127, 0x8880, RZ ;  /* 0x000088807f897816 */ /* 0x020fca00000000ff */
[----:B------:R-:W-:-:S07]  /*3040*/  IMAD R137, R137, R124, RZ ;  /* 0x0000007c89897224 */ /* 0x000fce00078e02ff */
.L_x_88:
[----:B------:R-:W-:Y:S05]  /*3050*/  BSYNC B1 ;  /* 0x0000000000017941 */ /* 0x000fea0003800000 */
.L_x_87:
[----:B--2---:R-:W-:Y:S01]  /*3060*/  @!P3 IMAD R73, R100, R122, R137 ;  /* 0x0000007a6449b224 */ /* 0x004fe200078e0289 */
[----:B------:R-:W-:Y:S04]  /*3070*/  BSSY B1, `(.L_x_89) ;  /* 0x0000006000017945 */ /* 0x000fe80003800000 */
[----:B------:R2:W-:Y:S01]  /*3080*/  @!P3 STG.E.U8 desc[UR36][R130.64+0x38], R73 ;  /* 0x000038498200b986 */ /* 0x0005e2000c101124 */
[----:B------:R-:W-:Y:S05]  /*3090*/  @P5 BRA `(.L_x_90) ;  /* 0x00000000000c5947 */ /* 0x000fea0003800000 */
[----:B------:R-:W5:Y:S02]  /*30a0*/  LDG.E.U8 R127, desc[UR36][R22.64+0x39] ;  /* 0x00003924167f7981 */ /* 0x000f64000c1e1100 */
[----:B-----5:R-:W-:-:S05]  /*30b0*/  PRMT R137, R127, 0x8880, RZ ;  /* 0x000088807f897816 */ /* 0x020fca00000000ff */
[----:B------:R-:W-:-:S07]  /*30c0*/  IMAD R137, R137, R124, RZ ;  /* 0x0000007c89897224 */ /* 0x000fce00078e02ff */
.L_x_90:
[----:B------:R-:W-:Y:S05]  /*30d0*/  BSYNC B1 ;  /* 0x0000000000017941 */ /* 0x000fea0003800000 */
.L_x_89:
[----:B------:R-:W-:Y:S01]  /*30e0*/  @!P5 IMAD R101, R101, R122, R137 ;  /* 0x0000007a6565d224 */ /* 0x000fe200078e0289 */
[----:B------:R-:W-:Y:S04]  /*30f0*/  BSSY B1, `(.L_x_91) ;  /* 0x0000006000017945 */ /* 0x000fe80003800000 */
[----:B------:R0:W-:Y:S01]  /*3100*/  @!P5 STG.E.U8 desc[UR36][R130.64+0x39], R101 ;  /* 0x000039658200d986 */ /* 0x0001e2000c101124 */
[----:B------:R-:W-:Y:S05]  /*3110*/  @P2 BRA `(.L_x_92) ;  /* 0x00000000000c2947 */ /* 0x000fea0003800000 */
[----:B------:R-:W5:Y:S02]  /*3120*/  LDG.E.U8 R127, desc[UR36][R134.64+0x38] ;  /* 0x00003824867f7981 */ /* 0x000f64000c1e1100 */
[----:B-----5:R-:W-:-:S05]  /*3130*/  PRMT R137, R127, 0x8880, RZ ;  /* 0x000088807f897816 */ /* 0x020fca00000000ff */
[----:B------:R-:W-:-:S07]  /*3140*/  IMAD R137, R137, R124, RZ ;  /* 0x0000007c89897224 */ /* 0x000fce00078e02ff */
.L_x_92:
[----:B------:R-:W-:Y:S05]  /*3150*/  BSYNC B1 ;  /* 0x0000000000017941 */ /* 0x000fea0003800000 */
.L_x_91:
        /* <DEDUP_REMOVED lines=11> */
.L_x_94:
[----:B------:R-:W-:Y:S05]  /*3210*/  BSYNC B1 ;  /* 0x0000000000017941 */ /* 0x000fea0003800000 */
.L_x_93:
[----:B------:R-:W-:Y:S01]  /*3220*/  @!P4 IMAD R103, R103, R122, R137 ;  /* 0x0000007a6767c224 */ /* 0x000fe200078e0289 */
[----:B------:R-:W-:Y:S04]  /*3230*/  BSSY B1, `(.L_x_95) ;  /* 0x0000006000017945 */ /* 0x000fe80003800000 */
[----:B------:R0:W-:Y:S01]  /*3240*/  @!P4 STG.E.U8 desc[UR36][R6.64+0x39], R103 ;  /* 0x000039670600c986 */ /* 0x0001e2000c101124 */
[----:B------:R-:W-:Y:S05]  /*3250*/  @P3 BRA `(.L_x_96) ;  /* 0x00000000000c3947 */ /* 0x000fea0003800000 */
[----:B------:R-:W5:Y:S02]  /*3260*/  LDG.E.U8 R127, desc[UR36][R22.64+0x40] ;  /* 0x00004024167f7981 */ /* 0x000f64000c1e1100 */
[----:B-----5:R-:W-:-:S05]  /*3270*/  PRMT R137, R127, 0x8880, RZ ;  /* 0x000088807f897816 */ /* 0x020fca00000000ff */
[----:B------:R-:W-:-:S07]  /*3280*/  IMAD R137, R137, R124, RZ ;  /* 0x0000007c89897224 */ /* 0x000fce00078e02ff */
.L_x_96:
[----:B------:R-:W-:Y:S05]  /*3290*/  BSYNC B1 ;  /* 0x0000000000017941 */ /* 0x000fea0003800000 */
.L_x_95:
[----:B--2---:R-:W-:Y:S01]  /*32a0*/  @!P3 IMAD R73, R104, R122, R137 ;  /* 0x0000007a6849b224 */ /* 0x004fe200078e0289 */
[----:B------:R-:W-:Y:S04]  /*32b0*/  BSSY B1, `(.L_x_97) ;  /* 0x0000006000017945 */ /* 0x000fe80003800000 */
[----:B------:R2:W-:Y:S01]  /*32c0*/  @!P3 STG.E.U8 desc[UR36][R130.64+0x40], R73 ;  /* 0x000040498200b986 */ /* 0x0005e2000c101124 */
[----:B------:R-:W-:Y:S05]  /*32d0*/  @P5 BRA `(.L_x_98) ;  /* 0x00000000000c5947 */ /* 0x000fea0003800000 */
[----:B------:R-:W5:Y:S02]  /*32e0*/  LDG.E.U8 R127, desc[UR36][R22.64+0x41] ;  /* 0x00004124167f7981 */ /* 0x000f64000c1e1100 */
[----:B-----5:R-:W-:-:S05]  /*32f0*/  PRMT R137, R127, 0x8880, RZ ;  /* 0x000088807f897816 */ /* 0x020fca00000000ff */
[----:B------:R-:W-:-:S07]  /*3300*/  IMAD R137, R137, R124, RZ ;  /* 0x0000007c89897224 */ /* 0x000fce00078e02ff */
.L_x_98:
[----:B------:R-:W-:Y:S05]  /*3310*/  BSYNC B1 ;  /* 0x0000000000017941 */ /* 0x000fea0003800000 */
.L_x_97:
[----:B------:R-:W-:Y:S01]  /*3320*/  @!P5 IMAD R105, R105, R122, R137 ;  /* 0x0000007a6969d224 */ /* 0x000fe200078e0289 */
[----:B------:R-:W-:Y:S04]  /*3330*/  BSSY B1, `(.L_x_99) ;  /* 0x0000006000017945 */ /* 0x000fe80003800000 */
[----:B------:R0:W-:Y:S01]  /*3340*/  @!P5 STG.E.U8 desc[UR36][R130.64+0x41], R105 ;  /* 0x000041698200d986 */ /* 0x0001e2000c101124 */
[----:B------:R-:W-:Y:S05]  /*3350*/  @P2 BRA `(.L_x_100) ;  /* 0x00000000000c2947 */ /* 0x000fea0003800000 */
[----:B------:R-:W5:Y:S02]  /*3360*/  LDG.E.U8 R127, desc[UR36][R134.64+0x40] ;  /* 0x00004024867f7981 */ /* 0x000f64000c1e1100 */
[----:B-----5:R-:W-:-:S05]  /*3370*/  PRMT R137, R127, 0x8880, RZ ;  /* 0x000088807f897816 */ /* 0x020fca00000000ff */
[----:B------:R-:W-:-:S07]  /*3380*/  IMAD R137, R137, R124, RZ ;  /* 0x0000007c89897224 */ /* 0x000fce00078e02ff */
.L_x_100:
[----:B------:R-:W-:Y:S05]  /*3390*/  BSYNC B1 ;  /* 0x0000000000017941 */ /* 0x000fea0003800000 */
.L_x_99:
        /* <DEDUP_REMOVED lines=11> */
.L_x_102:
[----:B------:R-:W-:Y:S05]  /*3450*/  BSYNC B1 ;  /* 0x0000000000017941 */ /* 0x000fea0003800000 */
.L_x_101:
[----:B------:R-:W-:Y:S01]  /*3460*/  @!P4 IMAD R107, R107, R122, R137 ;  /* 0x0000007a6b6bc224 */ /* 0x000fe200078e0289 */
[----:B------:R-:W-:Y:S04]  /*3470*/  BSSY B1, `(.L_x_103) ;  /* 0x0000006000017945 */ /* 0x000fe80003800000 */
[----:B------:R0:W-:Y:S01]  /*3480*/  @!P4 STG.E.U8 desc[UR36][R6.64+0x41], R107 ;  /* 0x0000416b0600c986 */ /* 0x0001e2000c101124 */
[----:B------:R-:W-:Y:S05]  /*3490*/  @P3 BRA `(.L_x_104) ;  /* 0x00000000000c3947 */ /* 0x000fea0003800000 */
[----:B------:R-:W5:Y:S02]  /*34a0*/  LDG.E.U8 R127, desc[UR36][R22.64+0x48] ;  /* 0x00004824167f7981 */ /* 0x000f64000c1e1100 */
[----:B-----5:R-:W-:-:S05]  /*34b0*/  PRMT R137, R127, 0x8880, RZ ;  /* 0x000088807f897816 */ /* 0x020fca00000000ff */
[----:B------:R-:W-:-:S07]  /*34c0*/  IMAD R137, R137, R124, RZ ;  /* 0x0000007c89897224 */ /* 0x000fce00078e02ff */
.L_x_104:
[----:B------:R-:W-:Y:S05]  /*34d0*/  BSYNC B1 ;  /* 0x0000000000017941 */ /* 0x000fea0003800000 */
.L_x_103:
[----:B--2---:R-:W-:Y:S01]  /*34e0*/  @!P3 IMAD R73, R108, R122, R137 ;  /* 0x0000007a6c49b224 */ /* 0x004fe200078e0289 */
[----:B------:R-:W-:Y:S04]  /*34f0*/  BSSY B1, `(.L_x_105) ;  /* 0x0000006000017945 */ /* 0x000fe80003800000 */
[----:B------:R2:W-:Y:S01]  /*3500*/  @!P3 STG.E.U8 desc[UR36][R130.64+0x48], R73 ;  /* 0x000048498200b986 */ /* 0x0005e2000c101124 */
[----:B------:R-:W-:Y:S05]  /*3510*/  @P5 BRA `(.L_x_106) ;  /* 0x00000000000c5947 */ /* 0x000fea0003800000 */
[----:B------:R-:W5:Y:S02]  /*3520*/  LDG.E.U8 R127, desc[UR36][R22.64+0x49] ;  /* 0x00004924167f7981 */ /* 0x000f64000c1e1100 */
[----:B-----5:R-:W-:-:S05]  /*3530*/  PRMT R137, R127, 0x8880, RZ ;  /* 0x000088807f897816 */ /* 0x020fca00000000ff */
[----:B------:R-:W-:-:S07]  /*3540*/  IMAD R137, R137, R124, RZ ;  /* 0x0000007c89897224 */ /* 0x000fce00078e02ff */
.L_x_106:
[----:B------:R-:W-:Y:S05]  /*3550*/  BSYNC B1 ;  /* 0x0000000000017941 */ /* 0x000fea0003800000 */
.L_x_105:
[----:B------:R-:W-:Y:S01]  /*3560*/  @!P5 IMAD R109, R109, R122, R137 ;  /* 0x0000007a6d6dd224 */ /* 0x000fe200078e0289 */
[----:B------:R-:W-:Y:S04]  /*3570*/  BSSY B1, `(.L_x_107) ;  /* 0x0000006000017945 */ /* 0x000fe80003800000 */
[----:B------:R0:W-:Y:S01]  /*3580*/  @!P5 STG.E.U8 desc[UR36][R130.64+0x49], R109 ;  /* 0x0000496d8200d986 */ /* 0x0001e2000c101124 */
[----:B------:R-:W-:Y:S05]  /*3590*/  @P2 BRA `(.L_x_108) ;  /* 0x00000000000c2947 */ /* 0x000fea0003800000 */
[----:B------:R-:W5:Y:S02]  /*35a0*/  LDG.E.U8 R127, desc[UR36][R134.64+0x48] ;  /* 0x00004824867f7981 */ /* 0x000f64000c1e1100 */
[----:B-----5:R-:W-:-:S05]  /*35b0*/  PRMT R137, R127, 0x8880, RZ ;  /* 0x000088807f897816 */ /* 0x020fca00000000ff */
[----:B------:R-:W-:-:S07]  /*35c0*/  IMAD R137, R137, R124, RZ ;  /* 0x0000007c89897224 */ /* 0x000fce00078e02ff */
.L_x_108:
[----:B------:R-:W-:Y:S05]  /*35d0*/  BSYNC B1 ;  /* 0x0000000000017941 */ /* 0x000fea0003800000 */
.L_x_107:
        /* <DEDUP_REMOVED lines=11> */
.L_x_110:
[----:B------:R-:W-:Y:S05]  /*3690*/  BSYNC B1 ;  /* 0x0000000000017941 */ /* 0x000fea0003800000 */
.L_x_109:
[----:B------:R-:W-:Y:S01]  /*36a0*/  @!P4 IMAD R111, R111, R122, R137 ;  /* 0x0000007a6f6fc224 */ /* 0x000fe200078e0289 */
[----:B------:R-:W-:Y:S04]  /*36b0*/  BSSY B1, `(.L_x_111) ;  /* 0x0000006000017945 */ /* 0x000fe80003800000 */
[----:B------:R0:W-:Y:S01]  /*36c0*/  @!P4 STG.E.U8 desc[UR36][R6.64+0x49], R111 ;  /* 0x0000496f0600c986 */ /* 0x0001e2000c101124 */
[----:B------:R-:W-:Y:S05]  /*36d0*/  @P3 BRA `(.L_x_112) ;  /* 0x00000000000c3947 */ /* 0x000fea0003800000 */
[----:B------:R-:W5:Y:S02]  /*36e0*/  LDG.E.U8 R127, desc[UR36][R22.64+0x50] ;  /* 0x00005024167f7981 */ /* 0x000f64000c1e1100 */
[----:B-----5:R-:W-:-:S05]  /*36f0*/  PRMT R137, R127, 0x8880, RZ ;  /* 0x000088807f897816 */ /* 0x020fca00000000ff */
[----:B------:R-:W-:-:S07]  /*3700*/  IMAD R137, R137, R124, RZ ;  /* 0x0000007c89897224 */ /* 0x000fce00078e02ff */
.L_x_112:
[----:B------:R-:W-:Y:S05]  /*3710*/  BSYNC B1 ;  /* 0x0000000000017941 */ /* 0x000fea0003800000 */
.L_x_111:
[----:B--2---:R-:W-:Y:S01]  /*3720*/  @!P3 IMAD R73, R112, R122, R137 ;  /* 0x0000007a7049b224 */ /* 0x004fe200078e0289 */
[----:B------:R-:W-:Y:S04]  /*3730*/  BSSY B1, `(.L_x_113) ;  /* 0x0000006000017945 */ /* 0x000fe80003800000 */
[----:B------:R2:W-:Y:S01]  /*3740*/  @!P3 STG.E.U8 desc[UR36][R130.64+0x50], R73 ;  /* 0x000050498200b986 */ /* 0x0005e2000c101124 */
[----:B------:R-:W-:Y:S05]  /*3750*/  @P5 BRA `(.L_x_114) ;  /* 0x00000000000c5947 */ /* 0x000fea0003800000 */
[----:B------:R-:W5:Y:S02]  /*3760*/  LDG.E.U8 R127, desc[UR36][R22.64+0x51] ;  /* 0x00005124167f7981 */ /* 0x000f64000c1e1100 */
[----:B-----5:R-:W-:-:S05]  /*3770*/  PRMT R137, R127, 0x8880, RZ ;  /* 0x000088807f897816 */ /* 0x020fca00000000ff */
[----:B------:R-:W-:-:S07]  /*3780*/  IMAD R137, R137, R124, RZ ;  /* 0x0000007c89897224 */ /* 0x000fce00078e02ff */
.L_x_114:
[----:B------:R-:W-:Y:S05]  /*3790*/  BSYNC B1 ;  /* 0x0000000000017941 */ /* 0x000fea0003800000 */
.L_x_113:
[----:B------:R-:W-:Y:S01]  /*37a0*/  @!P5 IMAD R113, R113, R122, R137 ;  /* 0x0000007a7171d224 */ /* 0x000fe200078e0289 */
[----:B------:R-:W-:Y:S04]  /*37b0*/  BSSY B1, `(.L_x_115) ;  /* 0x0000006000017945 */ /* 0x000fe80003800000 */
[----:B------:R0:W-:Y:S01]  /*37c0*/  @!P5 STG.E.U8 desc[UR36][R130.64+0x51], R113 ;  /* 0x000051718200d986 */ /* 0x0001e2000c101124 */
[----:B------:R-:W-:Y:S05]  /*37d0*/  @P2 BRA `(.L_x_116) ;  /* 0x00000000000c2947 */ /* 0x000fea0003800000 */
[----:B------:R-:W5:Y:S02]  /*37e0*/  LDG.E.U8 R127, desc[UR36][R134.64+0x50] ;  /* 0x00005024867f7981 */ /* 0x000f64000c1e1100 */
[----:B-----5:R-:W-:-:S05]  /*37f0*/  PRMT R137, R127, 0x8880, RZ ;  /* 0x000088807f897816 */ /* 0x020fca00000000ff */
[----:B------:R-:W-:-:S07]  /*3800*/  IMAD R137, R137, R124, RZ ;  /* 0x0000007c89897224 */ /* 0x000fce00078e02ff */
.L_x_116:
[----:B------:R-:W-:Y:S05]  /*3810*/  BSYNC B1 ;  /* 0x0000000000017941 */ /* 0x000fea0003800000 */
.L_x_115:
[C---:B------:R-:W-:Y:S01]  /*3820*/  ISETP.LT.OR P4, PT, R123.reuse, 0x52, !P1 ;  /* 0x000000527b00780c */ /* 0x040fe20004f81670 */
[----:B--2---:R-:W-:Y:S01]  /*3830*/  @!P2 IMAD R73, R114, R122, R137 ;  /* 0x0000007a7249a224 */ /* 0x004fe200078e0289 */
[----:B------:R-:W-:Y:S01]  /*3840*/  BSSY B1, `(.L_x_117) ;  /* 0x000000b000017945 */ /* 0x000fe20003800000 */
[C---:B------:R-:W-:Y:S02]  /*3850*/  ISETP.LT.OR P3, PT, R123.reuse, 0x59, !P0 ;  /* 0x000000597b00780c */ /* 0x040fe40004761670 */
[----:B---3--:R-:W-:Y:S01]  /*3860*/  IADD3 R75, P5, R12, 0x80, RZ ;  /* 0x000000800c4b7810 */ /* 0x008fe20007fbe0ff */
[----:B------:R2:W-:Y:S01]  /*3870*/  @!P2 STG.E.U8 desc[UR36][R6.64+0x50], R73 ;  /* 0x000050490600a986 */ /* 0x0005e2000c101124 */
[C---:B------:R-:W-:Y:S02]  /*3880*/  ISETP.LT.OR P2, PT, R123.reuse, 0x59, !P1 ;  /* 0x000000597b00780c */ /* 0x040fe40004f41670 */
[C---:B------:R-:W-:Y:S02]  /*3890*/  ISETP.LT.OR P0, PT, R123.reuse, 0x5a, !P0 ;  /* 0x0000005a7b00780c */ /* 0x040fe40004701670 */
[----:B------:R-:W-:-:S02]  /*38a0*/  ISETP.LT.OR P1, PT, R123, 0x5a, !P1 ;  /* 0x0000005a7b00780c */ /* 0x000fc40004f21670 */
[----:B------:R-:W-:Y:S11]  /*38b0*/  @P4 BRA `(.L_x_118) ;  /* 0x00000000000c4947 */ /* 0x000ff60003800000 */
[----:B------:R-:W3:Y:S02]  /*38c0*/  LDG.E.U8 R127, desc[UR36][R134.64+0x51] ;  /* 0x00005124867f7981 */ /* 0x000ee4000c1e1100 */
[----:B---3--:R-:W-:-:S05]  /*38d0*/  PRMT R137, R127, 0x8880, RZ ;  /* 0x000088807f897816 */ /* 0x008fca00000000ff */
[----:B------:R-:W-:-:S07]  /*38e0*/  IMAD R137, R137, R124, RZ ;  /* 0x0000007c89897224 */ /* 0x000fce00078e02ff */
.L_x_118:
[----:B------:R-:W-:Y:S05]  /*38f0*/  BSYNC B1 ;  /* 0x0000000000017941 */ /* 0x000fea0003800000 */
.L_x_117:
[----:B------:R-:W-:Y:S01]  /*3900*/  @!P4 IMAD R115, R115, R122, R137 ;  /* 0x0000007a7373c224 */ /* 0x000fe200078e0289 */
[----:B------:R-:W-:Y:S04]  /*3910*/  BSSY B1, `(.L_x_119) ;  /* 0x0000006000017945 */ /* 0x000fe80003800000 */
[----:B------:R3:W-:Y:S01]  /*3920*/  @!P4 STG.E.U8 desc[UR36][R6.64+0x51], R115 ;  /* 0x000051730600c986 */ /* 0x0007e2000c101124 */
[----:B------:R-:W-:Y:S05]  /*3930*/  @P3 BRA `(.L_x_120) ;  /* 0x00000000000c3947 */ /* 0x000fea0003800000 */
[----:B------:R-:W5:Y:S02]  /*3940*/  LDG.E.U8 R127, desc[UR36][R22.64+0x58] ;  /* 0x00005824167f7981 */ /* 0x000f64000c1e1100 */
[----:B-----5:R-:W-:-:S05]  /*3950*/  PRMT R137, R127, 0x8880, RZ ;  /* 0x000088807f897816 */ /* 0x020fca00000000ff */
[----:B------:R-:W-:-:S07]  /*3960*/  IMAD R137, R137, R124, RZ ;  /* 0x0000007c89897224 */ /* 0x000fce00078e02ff */
.L_x_120:
[----:B------:R-:W-:Y:S05]  /*3970*/  BSYNC B1 ;  /* 0x0000000000017941 */ /* 0x000fea0003800000 */
.L_x_119:
[----:B--2---:R-:W-:Y:S01]  /*3980*/  @!P3 IMAD R73, R116, R122, R137 ;  /* 0x0000007a7449b224 */ /* 0x004fe200078e0289 */
[----:B------:R-:W-:Y:S01]  /*3990*/  BSSY B1, `(.L_x_121) ;  /* 0x0000007000017945 */ /* 0x000fe20003800000 */
[----:B------:R-:W-:-:S03]  /*39a0*/  IMAD.X R13, RZ, RZ, R13, P5 ;  /* 0x000000ffff0d7224 */ /* 0x000fc600028e060d */
[----:B------:R2:W-:Y:S01]  /*39b0*/  @!P3 STG.E.U8 desc[UR36][R130.64+0x58], R73 ;  /* 0x000058498200b986 */ /* 0x0005e2000c101124 */
[----:B------:R-:W-:Y:S05]  /*39c0*/  @P0 BRA `(.L_x_122) ;  /* 0x00000000000c0947 */ /* 0x000fea0003800000 */
[----:B------:R-:W5:Y:S02]  /*39d0*/  LDG.E.U8 R127, desc[UR36][R22.64+0x59] ;  /* 0x00005924167f7981 */ /* 0x000f64000c1e1100 */
[----:B-----5:R-:W-:-:S05]  /*39e0*/  PRMT R137, R127, 0x8880, RZ ;  /* 0x000088807f897816 */ /* 0x020fca00000000ff */
[----:B------:R-:W-:-:S07]  /*39f0*/  IMAD R137, R137, R124, RZ ;  /* 0x0000007c89897224 */ /* 0x000fce00078e02ff */
.L_x_122:
[----:B------:R-:W-:Y:S05]  /*3a00*/  BSYNC B1 ;  /* 0x0000000000017941 */ /* 0x000fea0003800000 */
.L_x_121:
[----:B------:R-:W-:Y:S01]  /*3a10*/  @!P0 IMAD R117, R117, R122, R137 ;  /* 0x0000007a75758224 */ /* 0x000fe200078e0289 */
[----:B------:R-:W-:Y:S01]  /*3a20*/  BSSY B1, `(.L_x_123) ;  /* 0x0000007000017945 */ /* 0x000fe20003800000 */
[----:B------:R-:W-:-:S03]  /*3a30*/  IMAD R12, R13, R128, RZ ;  /* 0x000000800d0c7224 */ /* 0x000fc600078e02ff */
[----:B------:R0:W-:Y:S01]  /*3a40*/  @!P0 STG.E.U8 desc[UR36][R130.64+0x59], R117 ;  /* 0x0000597582008986 */ /* 0x0001e2000c101124 */
[----:B------:R-:W-:Y:S05]  /*3a50*/  @P2 BRA `(.L_x_124) ;  /* 0x00000000000c2947 */ /* 0x000fea0003800000 */
[----:B------:R-:W5:Y:S02]  /*3a60*/  LDG.E.U8 R127, desc[UR36][R134.64+0x58] ;  /* 0x00005824867f7981 */ /* 0x000f64000c1e1100 */
[----:B-----5:R-:W-:-:S05]  /*3a70*/  PRMT R137, R127, 0x8880, RZ ;  /* 0x000088807f897816 */ /* 0x020fca00000000ff */
[----:B------:R-:W-:-:S07]  /*3a80*/  IMAD R137, R137, R124, RZ ;  /* 0x0000007c89897224 */ /* 0x000fce00078e02ff */
.L_x_124:
[----:B------:R-:W-:Y:S05]  /*3a90*/  BSYNC B1 ;  /* 0x0000000000017941 */ /* 0x000fea0003800000 */
.L_x_123:
[----:B------:R-:W-:Y:S01]  /*3aa0*/  @!P2 IMAD R13, R118, R122, R137 ;  /* 0x0000007a760da224 */ /* 0x000fe200078e0289 */
[----:B------:R-:W-:Y:S01]  /*3ab0*/  BSSY B1, `(.L_x_125) ;  /* 0x0000009000017945 */ /* 0x000fe20003800000 */
[C---:B0-----:R-:W-:Y:S02]  /*3ac0*/  IMAD R23, R75.reuse, R129, R12 ;  /* 0x000000814b177224 */ /* 0x041fe400078e020c */
[CC--:B------:R-:W-:Y:S01]  /*3ad0*/  IMAD.WIDE.U32 R132, R75.reuse, R128.reuse, R132 ;  /* 0x000000804b847225 */ /* 0x0c0fe200078e0084 */
[----:B------:R0:W-:Y:S03]  /*3ae0*/  @!P2 STG.E.U8 desc[UR36][R6.64+0x58], R13 ;  /* 0x0000580d0600a986 */ /* 0x0001e6000c101124 */
[----:B------:R-:W-:Y:S01]  /*3af0*/  IMAD.WIDE.U32 R128, R75, R128, R20 ;  /* 0x000000804b807225 */ /* 0x000fe200078e0014 */
[----:B------:R-:W-:Y:S06]  /*3b00*/  @P1 BRA `(.L_x_126) ;  /* 0x00000000000c1947 */ /* 0x000fec0003800000 */
[----:B------:R-:W5:Y:S02]  /*3b10*/  LDG.E.U8 R127, desc[UR36][R134.64+0x59] ;  /* 0x00005924867f7981 */ /* 0x000f64000c1e1100 */
[----:B-----5:R-:W-:-:S05]  /*3b20*/  PRMT R137, R127, 0x8880, RZ ;  /* 0x000088807f897816 */ /* 0x020fca00000000ff */
[----:B------:R-:W-:-:S07]  /*3b30*/  IMAD R137, R137, R124, RZ ;  /* 0x0000007c89897224 */ /* 0x000fce00078e02ff */
.L_x_126:
[----:B------:R-:W-:Y:S05]  /*3b40*/  BSYNC B1 ;  /* 0x0000000000017941 */ /* 0x000fea0003800000 */
.L_x_125:
[----:B------:R-:W-:Y:S01]  /*3b50*/  @!P1 IMAD R119, R119, R122, R137 ;  /* 0x0000007a77779224 */ /* 0x000fe200078e0289 */
[----:B------:R-:W-:Y:S01]  /*3b60*/  ISETP.GE.AND P2, PT, R3, 0x81, PT ;  /* 0x000000810300780c */ /* 0x000fe20003f46270 */
[----:B------:R-:W-:Y:S01]  /*3b70*/  BSSY B1, `(.L_x_127) ;  /* 0x000000c000017945 */ /* 0x000fe20003800000 */
[----:B------:R-:W-:Y:S02]  /*3b80*/  IADD3 R12, P5, R128, R10, RZ ;  /* 0x0000000a800c7210 */ /* 0x000fe40007fbe0ff */
[----:B------:R1:W-:Y:S01]  /*3b90*/  @!P1 STG.E.U8 desc[UR36][R6.64+0x59], R119 ;  /* 0x0000597706009986 */ /* 0x0003e2000c101124 */
[----:B------:R-:W-:Y:S02]  /*3ba0*/  ISETP.LT.OR P1, PT, R123, 0x1, !P2 ;  /* 0x000000017b00780c */ /* 0x000fe40005721670 */
[----:B0-----:R-:W-:Y:S02]  /*3bb0*/  IADD3.X R13, R11, R129, R23, P5, !PT ;  /* 0x000000810b0d7210 */ /* 0x001fe40002ffe417 */
[----:B------:R-:W-:-:S02]  /*3bc0*/  ISETP.GE.AND P0, PT, R3, 0x89, PT ;  /* 0x000000890300780c */ /* 0x000fc40003f06270 */
[----:B------:R-:W-:Y:S02]  /*3bd0*/  IADD3 R10, P4, P3, R14, R10, R132 ;  /* 0x0000000a0e0a7210 */ /* 0x000fe40007b9e084 */
[----:B------:R-:W-:-:S05]  /*3be0*/  ISETP.LT.OR P5, PT, R123, 0x2, !P2 ;  /* 0x000000027b00780c */ /* 0x000fca00057a1670 */
[----:B-1----:R-:W-:Y:S08]  /*3bf0*/  @P1 BRA `(.L_x_128) ;  /* 0x00000000000c1947 */ /* 0x002ff00003800000 */
[----:B------:R-:W5:Y:S02]  /*3c00*/  LDG.E.U8 R127, desc[UR36][R12.64] ;  /* 0x000000240c7f7981 */ /* 0x000f64000c1e1100 */
[----:B-----5:R-:W-:-:S05]  /*3c10*/  PRMT R137, R127, 0x8880, RZ ;  /* 0x000088807f897816 */ /* 0x020fca00000000ff */
[----:B------:R-:W-:-:S07]  /*3c20*/  IMAD R137, R137, R124, RZ ;  /* 0x0000007c89897224 */ /* 0x000fce00078e02ff */
.L_x_128:
[----:B------:R-:W-:Y:S05]  /*3c30*/  BSYNC B1 ;  /* 0x0000000000017941 */ /* 0x000fea0003800000 */
.L_x_127:
[----:B------:R-:W-:Y:S01]  /*3c40*/  @!P1 IMAD R3, R24, R122, R137 ;  /* 0x0000007a18039224 */ /* 0x000fe200078e0289 */
[----:B------:R-:W-:Y:S01]  /*3c50*/  BSSY B1, `(.L_x_129) ;  /* 0x0000007000017945 */ /* 0x000fe20003800000 */
[----:B------:R-:W-:-:S03]  /*3c60*/  IMAD.IADD R132, R23, 0x1, R133 ;  /* 0x0000000117847824 */ /* 0x000fc600078e0285 */
[----:B------:R0:W-:Y:S01]  /*3c70*/  @!P1 STG.E.U8 desc[UR36][R4.64], R3 ;  /* 0x0000000304009986 */ /* 0x0001e2000c101124 */
[----:B------:R-:W-:Y:S05]  /*3c80*/  @P5 BRA `(.L_x_130) ;  /* 0x00000000000c5947 */ /* 0x000fea0003800000 */
[----:B------:R-:W5:Y:S02]  /*3c90*/  LDG.E.U8 R127, desc[UR36][R12.64+0x1] ;  /* 0x000001240c7f7981 */ /* 0x000f64000c1e1100 */
[----:B-----5:R-:W-:-:S05]  /*3ca0*/  PRMT R137, R127, 0x8880, RZ ;  /* 0x000088807f897816 */ /* 0x020fca00000000ff */
[----:B------:R-:W-:-:S07]  /*3cb0*/  IMAD R137, R137, R124, RZ ;  /* 0x0000007c89897224 */ /* 0x000fce00078e02ff */
.L_x_130:
[----:B------:R-:W-:Y:S05]  /*3cc0*/  BSYNC B1 ;  /* 0x0000000000017941 */ /* 0x000fea0003800000 */
.L_x_129:
[----:B------:R-:W-:Y:S01]  /*3cd0*/  ISETP.LT.OR P1, PT, R123, 0x1, !P0 ;  /* 0x000000017b00780c */ /* 0x000fe20004721670 */
[----:B------:R-:W-:Y:S01]  /*3ce0*/  @!P5 IMAD R25, R25, R122, R137 ;  /* 0x0000007a1919d224 */ /* 0x000fe200078e0289 */
[----:B------:R-:W-:Y:S01]  /*3cf0*/  BSSY B1, `(.L_x_131) ;  /* 0x000000a000017945 */ /* 0x000fe20003800000 */
[----:B------:R-:W-:Y:S02]  /*3d00*/  IADD3.X R11, R21, R11, R132, P4, P3 ;  /* 0x0000000b150b7210 */ /* 0x000fe400027e6484 */
[C---:B------:R-:W-:Y:S01]  /*3d10*/  ISETP.LT.OR P4, PT, R123.reuse, 0x2, !P0 ;  /* 0x000000027b00780c */ /* 0x040fe20004781670 */
[----:B------:R1:W-:Y:S01]  /*3d20*/  @!P5 STG.E.U8 desc[UR36][R4.64+0x1], R25 ;  /* 0x000001190400d986 */ /* 0x0003e2000c101124 */
[C---:B------:R-:W-:Y:S02]  /*3d30*/  ISETP.LT.OR P5, PT, R123.reuse, 0x9, !P2 ;  /* 0x000000097b00780c */ /* 0x040fe400057a1670 */
[----:B------:R-:W-:-:S04]  /*3d40*/  ISETP.LT.OR P3, PT, R123, 0xa, !P2 ;  /* 0x0000000a7b00780c */ /* 0x000fc80005761670 */
[----:B------:R-:W-:Y:S09]  /*3d50*/  @P1 BRA `(.L_x_132) ;  /* 0x00000000000c1947 */ /* 0x000ff20003800000 */
[----:B------:R-:W5:Y:S02]  /*3d60*/  LDG.E.U8 R127, desc[UR36][R10.64] ;  /* 0x000000240a7f7981 */ /* 0x000f64000c1e1100 */
[----:B-----5:R-:W-:-:S05]  /*3d70*/  PRMT R137, R127, 0x8880, RZ ;  /* 0x000088807f897816 */ /* 0x020fca00000000ff */
[----:B------:R-:W-:-:S07]  /*3d80*/  IMAD R137, R137, R124, RZ ;  /* 0x0000007c89897224 */ /* 0x000fce00078e02ff */
.L_x_132:
[----:B------:R-:W-:Y:S05]  /*3d90*/  BSYNC B1 ;  /* 0x0000000000017941 */ /* 0x000fea0003800000 */
.L_x_131:
[----:B0-----:R-:W-:Y:S01]  /*3da0*/  @!P1 IMAD R3, R26, R122, R137 ;  /* 0x0000007a1a039224 */ /* 0x001fe200078e0289 */
[----:B------:R-:W-:Y:S04]  /*3db0*/  BSSY B1, `(.L_x_133) ;  /* 0x0000006000017945 */ /* 0x000fe80003800000 */
[----:B------:R0:W-:Y:S01]  /*3dc0*/  @!P1 STG.E.U8 desc[UR36][R8.64], R3 ;  /* 0x0000000308009986 */ /* 0x0001e2000c101124 */
[----:B------:R-:W-:Y:S05]  /*3dd0*/  @P4 BRA `(.L_x_134) ;  /* 0x00000000000c4947 */ /* 0x000fea0003800000 */
[----:B------:R-:W5:Y:S02]  /*3de0*/  LDG.E.U8 R127, desc[UR36][R10.64+0x1] ;  /* 0x000001240a7f7981 */ /* 0x000f64000c1e1100 */
[----:B-----5:R-:W-:-:S05]  /*3df0*/  PRMT R137, R127, 0x8880, RZ ;  /* 0x000088807f897816 */ /* 0x020fca00000000ff */
[----:B------:R-:W-:-:S07]  /*3e00*/  IMAD R137, R137, R124, RZ ;  /* 0x0000007c89897224 */ /* 0x000fce00078e02ff */
.L_x_134:
[----:B------:R-:W-:Y:S05]  /*3e10*/  BSYNC B1 ;  /* 0x0000000000017941 */ /* 0x000fea0003800000 */
.L_x_133:
[----:B------:R-:W-:Y:S01]  /*3e20*/  @!P4 IMAD R27, R27, R122, R137 ;  /* 0x0000007a1b1bc224 */ /* 0x000fe200078e0289 */
[----:B------:R-:W-:Y:S04]  /*3e30*/  BSSY B1, `(.L_x_135) ;  /* 0x0000006000017945 */ /* 0x000fe80003800000 */
[----:B------:R0:W-:Y:S01]  /*3e40*/  @!P4 STG.E.U8 desc[UR36][R8.64+0x1], R27 ;  /* 0x0000011b0800c986 */ /* 0x0001e2000c101124 */
[----:B------:R-:W-:Y:S05]  /*3e50*/  @P5 BRA `(.L_x_136) ;  /* 0x00000000000c5947 */ /* 0x000fea0003800000 */
[----:B------:R-:W5:Y:S02]  /*3e60*/  LDG.E.U8 R127, desc[UR36][R12.64+0x8] ;  /* 0x000008240c7f7981 */ /* 0x000f64000c1e1100 */
[----:B-----5:R-:W-:-:S05]  /*3e70*/  PRMT R137, R127, 0x8880, RZ ;  /* 0x000088807f897816 */ /* 0x020fca00000000ff */
[----:B------:R-:W-:-:S07]  /*3e80*/  IMAD R137, R137, R124, RZ ;  /* 0x0000007c89897224 */ /* 0x000fce00078e02ff */
.L_x_136:
[----:B------:R-:W-:Y:S05]  /*3e90*/  BSYNC B1 ;  /* 0x0000000000017941 */ /* 0x000fea0003800000 */
.L_x_135:
[----:B0-----:R-:W-:Y:S01]  /*3ea0*/  @!P5 IMAD R3, R28, R122, R137 ;  /* 0x0000007a1c03d224 */ /* 0x001fe200078e0289 */
[----:B------:R-:W-:Y:S04]  /*3eb0*/  BSSY B1, `(.L_x_137) ;  /* 0x0000006000017945 */ /* 0x000fe80003800000 */
[----:B------:R0:W-:Y:S01]  /*3ec0*/  @!P5 STG.E.U8 desc[UR36][R4.64+0x8], R3 ;  /* 0x000008030400d986 */ /* 0x0001e2000c101124 */
[----:B------:R-:W-:Y:S05]  /*3ed0*/  @P3 BRA `(.L_x_138) ;  /* 0x00000000000c3947 */ /* 0x000fea0003800000 */
[----:B------:R-:W5:Y:S02]  /*3ee0*/  LDG.E.U8 R127, desc[UR36][R12.64+0x9] ;  /* 0x000009240c7f7981 */ /* 0x000f64000c1e1100 */
[----:B-----5:R-:W-:-:S05]  /*3ef0*/  PRMT R137, R127, 0x8880, RZ ;  /* 0x000088807f897816 */ /* 0x020fca00000000ff */
[----:B------:R-:W-:-:S07]  /*3f00*/  IMAD R137, R137, R124, RZ ;  /* 0x0000007c89897224 */ /* 0x000fce00078e02ff */
.L_x_138:
[----:B------:R-:W-:Y:S05]  /*3f10*/  BSYNC B1 ;  /* 0x0000000000017941 */ /* 0x000fea0003800000 */
.L_x_137:
[----:B------:R-:W-:Y:S01]  /*3f20*/  ISETP.LT.OR P5, PT, R123, 0x9, !P0 ;  /* 0x000000097b00780c */ /* 0x000fe200047a1670 */
[----:B------:R-:W-:Y:S01]  /*3f30*/  @!P3 IMAD R29, R29, R122, R137 ;  /* 0x0000007a1d1db224 */ /* 0x000fe200078e0289 */
        /* <DEDUP_REMOVED lines=9> */
.L_x_140:
[----:B------:R-:W-:Y:S05]  /*3fd0*/  BSYNC B1 ;  /* 0x0000000000017941 */ /* 0x000fea0003800000 */
.L_x_139:
[----:B0-----:R-:W-:Y:S01]  /*3fe0*/  @!P5 IMAD R3, R30, R122, R137 ;  /* 0x0000007a1e03d224 */ /* 0x001fe200078e0289 */
[----:B------:R-:W-:Y:S04]  /*3ff0*/  BSSY B1, `(.L_x_141) ;  /* 0x0000006000017945 */ /* 0x000fe80003800000 */
[----:B------:R0:W-:Y:S01]  /*4000*/  @!P5 STG.E.U8 desc[UR36][R8.64+0x8], R3 ;  /* 0x000008030800d986 */ /* 0x0001e2000c101124 */
[----:B------:R-:W-:Y:S05]  /*4010*/  @P4 BRA `(.L_x_142) ;  /* 0x00000000000c4947 */ /* 0x000fea0003800000 */
[----:B------:R-:W5:Y:S02]  /*4020*/  LDG.E.U8 R127, desc[UR36][R10.64+0x9] ;  /* 0x000009240a7f7981 */ /* 0x000f64000c1e1100 */
[----:B-----5:R-:W-:-:S05]  /*4030*/  PRMT R137, R127, 0x8880, RZ ;  /* 0x000088807f897816 */ /* 0x020fca00000000ff */
[----:B------:R-:W-:-:S07]  /*4040*/  IMAD R137, R137, R124, RZ ;  /* 0x0000007c89897224 */ /* 0x000fce00078e02ff */
.L_x_142:
[----:B------:R-:W-:Y:S05]  /*4050*/  BSYNC B1 ;  /* 0x0000000000017941 */ /* 0x000fea0003800000 */
.L_x_141:
[----:B------:R-:W-:Y:S01]  /*4060*/  @!P4 IMAD R31, R31, R122, R137 ;  /* 0x0000007a1f1fc224 */ /* 0x000fe200078e0289 */
[----:B------:R-:W-:Y:S04]  /*4070*/  BSSY B1, `(.L_x_143) ;  /* 0x0000006000017945 */ /* 0x000fe80003800000 */
[----:B------:R0:W-:Y:S01]  /*4080*/  @!P4 STG.E.U8 desc[UR36][R8.64+0x9], R31 ;  /* 0x0000091f0800c986 */ /* 0x0001e2000c101124 */
[----:B------:R-:W-:Y:S05]  /*4090*/  @P3 BRA `(.L_x_144) ;  /* 0x00000000000c3947 */ /* 0x000fea0003800000 */
[----:B------:R-:W5:Y:S02]  /*40a0*/  LDG.E.U8 R127, desc[UR36][R12.64+0x10] ;  /* 0x000010240c7f7981 */ /* 0x000f64000c1e1100 */
[----:B-----5:R-:W-:-:S05]  /*40b0*/  PRMT R137, R127, 0x8880, RZ ;  /* 0x000088807f897816 */ /* 0x020fca00000000ff */
[----:B------:R-:W-:-:S07]  /*40c0*/  IMAD R137, R137, R124, RZ ;  /* 0x0000007c89897224 */ /* 0x000fce00078e02ff */
.L_x_144:
[----:B------:R-:W-:Y:S05]  /*40d0*/  BSYNC B1 ;  /* 0x0000000000017941 */ /* 0x000fea0003800000 */
.L_x_143:
[----:B0-----:R-:W-:Y:S01]  /*40e0*/  @!P3 IMAD R3, R32, R122, R137 ;  /* 0x0000007a2003b224 */ /* 0x001fe200078e0289 */
[----:B------:R-:W-:Y:S04]  /*40f0*/  BSSY B1, `(.L_x_145) ;  /* 0x0000006000017945 */ /* 0x000fe80003800000 */
[----:B------:R0:W-:Y:S01]  /*4100*/  @!P3 STG.E.U8 desc[UR36][R4.64+0x10], R3 ;  /* 0x000010030400b986 */ /* 0x0001e2000c101124 */
[----:B------:R-:W-:Y:S05]  /*4110*/  @P1 BRA `(.L_x_146) ;  /* 0x00000000000c1947 */ /* 0x000fea0003800000 */
[----:B------:R-:W5:Y:S02]  /*4120*/  LDG.E.U8 R127, desc[UR36][R12.64+0x11] ;  /* 0x000011240c7f7981 */ /* 0x000f64000c1e1100 */
[----:B-----5:R-:W-:-:S05]  /*4130*/  PRMT R137, R127, 0x8880, RZ ;  /* 0x000088807f897816 */ /* 0x020fca00000000ff */
[----:B------:R-:W-:-:S07]  /*4140*/  IMAD R137, R137, R124, RZ ;  /* 0x0000007c89897224 */ /* 0x000fce00078e02ff */
.L_x_146:
[----:B------:R-:W-:Y:S05]  /*4150*/  BSYNC B1 ;  /* 0x0000000000017941 */ /* 0x000fea0003800000 */
.L_x_145:
        /* <DEDUP_REMOVED lines=11> */
.L_x_148:
[----:B------:R-:W-:Y:S05]  /*4210*/  BSYNC B1 ;  /* 0x0000000000017941 */ /* 0x000fea0003800000 */
.L_x_147:
[----:B0-----:R-:W-:Y:S01]  /*4220*/  @!P4 IMAD R3, R34, R122, R137 ;  /* 0x0000007a2203c224 */ /* 0x001fe200078e0289 */
[----:B------:R-:W-:Y:S04]  /*4230*/  BSSY B1, `(.L_x_149) ;  /* 0x0000006000017945 */ /* 0x000fe80003800000 */
[----:B------:R0:W-:Y:S01]  /*4240*/  @!P4 STG.E.U8 desc[UR36][R8.64+0x10], R3 ;  /* 0x000010030800c986 */ /* 0x0001e2000c101124 */
[----:B------:R-:W-:Y:S05]  /*4250*/  @P3 BRA `(.L_x_150) ;  /* 0x00000000000c3947 */ /* 0x000fea0003800000 */
[----:B------:R-:W5:Y:S02]  /*4260*/  LDG.E.U8 R127, desc[UR36][R10.64+0x11] ;  /* 0x000011240a7f7981 */ /* 0x000f64000c1e1100 */
[----:B-----5:R-:W-:-:S05]  /*4270*/  PRMT R137, R127, 0x8880, RZ ;  /* 0x000088807f897816 */ /* 0x020fca00000000ff */
[----:B------:R-:W-:-:S07]  /*4280*/  IMAD R137, R137, R124, RZ ;  /* 0x0000007c89897224 */ /* 0x000fce00078e02ff */
.L_x_150:
[----:B------:R-:W-:Y:S05]  /*4290*/  BSYNC B1 ;  /* 0x0000000000017941 */ /* 0x000fea0003800000 */
.L_x_149:
[----:B------:R-:W-:Y:S01]  /*42a0*/  @!P3 IMAD R35, R35, R122, R137 ;  /* 0x0000007a2323b224 */ /* 0x000fe200078e0289 */
[----:B------:R-:W-:Y:S04]  /*42b0*/  BSSY B1, `(.L_x_151) ;  /* 0x0000006000017945 */ /* 0x000fe80003800000 */
[----:B------:R0:W-:Y:S01]  /*42c0*/  @!P3 STG.E.U8 desc[UR36][R8.64+0x11], R35 ;  /* 0x000011230800b986 */ /* 0x0001e2000c101124 */
[----:B------:R-:W-:Y:S05]  /*42d0*/  @P5 BRA `(.L_x_152) ;  /* 0x00000000000c5947 */ /* 0x000fea0003800000 */
[----:B------:R-:W5:Y:S02]  /*42e0*/  LDG.E.U8 R127, desc[UR36][R12.64+0x18] ;  /* 0x000018240c7f7981 */ /* 0x000f64000c1e1100 */
[----:B-----5:R-:W-:-:S05]  /*42f0*/  PRMT R137, R127, 0x8880, RZ ;  /* 0x000088807f897816 */ /* 0x020fca00000000ff */
[----:B------:R-:W-:-:S07]  /*4300*/  IMAD R137, R137, R124, RZ ;  /* 0x0000007c89897224 */ /* 0x000fce00078e02ff */
.L_x_152:
[----:B------:R-:W-:Y:S05]  /*4310*/  BSYNC B1 ;  /* 0x0000000000017941 */ /* 0x000fea0003800000 */
.L_x_151:
[----:B0-----:R-:W-:Y:S01]  /*4320*/  @!P5 IMAD R3, R36, R122, R137 ;  /* 0x0000007a2403d224 */ /* 0x001fe200078e0289 */
[----:B------:R-:W-:Y:S04]  /*4330*/  BSSY B1, `(.L_x_153) ;  /* 0x0000006000017945 */ /* 0x000fe80003800000 */
[----:B------:R0:W-:Y:S01]  /*4340*/  @!P5 STG.E.U8 desc[UR36][R4.64+0x18], R3 ;  /* 0x000018030400d986 */ /* 0x0001e2000c101124 */
[----:B------:R-:W-:Y:S05]  /*4350*/  @P1 BRA `(.L_x_154) ;  /* 0x00000000000c1947 */ /* 0x000fea0003800000 */
[----:B------:R-:W5:Y:S02]  /*4360*/  LDG.E.U8 R127, desc[UR36][R12.64+0x19] ;  /* 0x000019240c7f7981 */ /* 0x000f64000c1e1100 */
[----:B-----5:R-:W-:-:S05]  /*4370*/  PRMT R137, R127, 0x8880, RZ ;  /* 0x000088807f897816 */ /* 0x020fca00000000ff */
[----:B------:R-:W-:-:S07]  /*4380*/  IMAD R137, R137, R124, RZ ;  /* 0x0000007c89897224 */ /* 0x000fce00078e02ff */
.L_x_154:
[----:B------:R-:W-:Y:S05]  /*4390*/  BSYNC B1 ;  /* 0x0000000000017941 */ /* 0x000fea0003800000 */
.L_x_153:
        /* <DEDUP_REMOVED lines=11> */
.L_x_156:
[----:B------:R-:W-:Y:S05]  /*4450*/  BSYNC B1 ;  /* 0x0000000000017941 */ /* 0x000fea0003800000 */
.L_x_155:
[----:B0-----:R-:W-:Y:S01]  /*4460*/  @!P4 IMAD R3, R38, R122, R137 ;  /* 0x0000007a2603c224 */ /* 0x001fe200078e0289 */
[----:B------:R-:W-:Y:S04]  /*4470*/  BSSY B1, `(.L_x_157) ;  /* 0x0000006000017945 */ /* 0x000fe80003800000 */
[----:B------:R0:W-:Y:S01]  /*4480*/  @!P4 STG.E.U8 desc[UR36][R8.64+0x18], R3 ;  /* 0x000018030800c986 */ /* 0x0001e2000c101124 */
[----:B------:R-:W-:Y:S05]  /*4490*/  @P3 BRA `(.L_x_158) ;  /* 0x00000000000c3947 */ /* 0x000fea0003800000 */
[----:B------:R-:W5:Y:S02]  /*44a0*/  LDG.E.U8 R127, desc[UR36][R10.64+0x19] ;  /* 0x000019240a7f7981 */ /* 0x000f64000c1e1100 */
[----:B-----5:R-:W-:-:S05]  /*44b0*/  PRMT R137, R127, 0x8880, RZ ;  /* 0x000088807f897816 */ /* 0x020fca00000000ff */
[----:B------:R-:W-:-:S07]  /*44c0*/  IMAD R137, R137, R124, RZ ;  /* 0x0000007c89897224 */ /* 0x000fce00078e02ff */
.L_x_158:
[----:B------:R-:W-:Y:S05]  /*44d0*/  BSYNC B1 ;  /* 0x0000000000017941 */ /* 0x000fea0003800000 */
.L_x_157:
[----:B------:R-:W-:Y:S01]  /*44e0*/  @!P3 IMAD R39, R39, R122, R137 ;  /* 0x0000007a2727b224 */ /* 0x000fe200078e0289 */
[----:B------:R-:W-:Y:S04]  /*44f0*/  BSSY B1, `(.L_x_159) ;  /* 0x0000006000017945 */ /* 0x000fe80003800000 */
[----:B------:R0:W-:Y:S01]  /*4500*/  @!P3 STG.E.U8 desc[UR36][R8.64+0x19], R39 ;  /* 0x000019270800b986 */ /* 0x0001e2000c101124 */
[----:B------:R-:W-:Y:S05]  /*4510*/  @P5 BRA `(.L_x_160) ;  /* 0x00000000000c5947 */ /* 0x000fea0003800000 */
[----:B------:R-:W5:Y:S02]  /*4520*/  LDG.E.U8 R127, desc[UR36][R12.64+0x20] ;  /* 0x000020240c7f7981 */ /* 0x000f64000c1e1100 */
[----:B-----5:R-:W-:-:S05]  /*4530*/  PRMT R137, R127, 0x8880, RZ ;  /* 0x000088807f897816 */ /* 0x020fca00000000ff */
[----:B------:R-:W-:-:S07]  /*4540*/  IMAD R137, R137, R124, RZ ;  /* 0x0000007c89897224 */ /* 0x000fce00078e02ff */
.L_x_160:
[----:B------:R-:W-:Y:S05]  /*4550*/  BSYNC B1 ;  /* 0x0000000000017941 */ /* 0x000fea0003800000 */
.L_x_159:
[----:B0-----:R-:W-:Y:S01]  /*4560*/  @!P5 IMAD R3, R40, R122, R137 ;  /* 0x0000007a2803d224 */ /* 0x001fe200078e0289 */
[----:B------:R-:W-:Y:S04]  /*4570*/  BSSY B1, `(.L_x_161) ;  /* 0x0000006000017945 */ /* 0x000fe80003800000 */
[----:B------:R0:W-:Y:S01]  /*4580*/  @!P5 STG.E.U8 desc[UR36][R4.64+0x20], R3 ;  /* 0x000020030400d986 */ /* 0x0001e2000c101124 */
[----:B------:R-:W-:Y:S05]  /*4590*/  @P1 BRA `(.L_x_162) ;  /* 0x00000000000c1947 */ /* 0x000fea0003800000 */
[----:B------:R-:W5:Y:S02]  /*45a0*/  LDG.E.U8 R127, desc[UR36][R12.64+0x21] ;  /* 0x000021240c7f7981 */ /* 0x000f64000c1e1100 */
[----:B-----5:R-:W-:-:S05]  /*45b0*/  PRMT R137, R127, 0x8880, RZ ;  /* 0x000088807f897816 */ /* 0x020fca00000000ff */
[----:B------:R-:W-:-:S07]  /*45c0*/  IMAD R137, R137, R124, RZ ;  /* 0x0000007c89897224 */ /* 0x000fce00078e02ff */
.L_x_162:
[----:B------:R-:W-:Y:S05]  /*45d0*/  BSYNC B1 ;  /* 0x0000000000017941 */ /* 0x000fea0003800000 */
.L_x_161:
        /* <DEDUP_REMOVED lines=11> */
.L_x_164:
[----:B------:R-:W-:Y:S05]  /*4690*/  BSYNC B1 ;  /* 0x0000000000017941 */ /* 0x000fea0003800000 */
.L_x_163:
[----:B0-----:R-:W-:Y:S01]  /*46a0*/  @!P4 IMAD R3, R42, R122, R137 ;  /* 0x0000007a2a03c224 */ /* 0x001fe200078e0289 */
[----:B------:R-:W-:Y:S04]  /*46b0*/  BSSY B1, `(.L_x_165) ;  /* 0x0000006000017945 */ /* 0x000fe80003800000 */
[----:B------:R0:W-:Y:S01]  /*46c0*/  @!P4 STG.E.U8 desc[UR36][R8.64+0x20], R3 ;  /* 0x000020030800c986 */ /* 0x0001e2000c101124 */
[----:B------:R-:W-:Y:S05]  /*46d0*/  @P3 BRA `(.L_x_166) ;  /* 0x00000000000c3947 */ /* 0x000fea0003800000 */
[----:B------:R-:W5:Y:S02]  /*46e0*/  LDG.E.U8 R127, desc[UR36][R10.64+0x21] ;  /* 0x000021240a7f7981 */ /* 0x000f64000c1e1100 */
[----:B-----5:R-:W-:-:S05]  /*46f0*/  PRMT R137, R127, 0x8880, RZ ;  /* 0x000088807f897816 */ /* 0x020fca00000000ff */
[----:B------:R-:W-:-:S07]  /*4700*/  IMAD R137, R137, R124, RZ ;  /* 0x0000007c89897224 */ /* 0x000fce00078e02ff */
.L_x_166:
[----:B------:R-:W-:Y:S05]  /*4710*/  BSYNC B1 ;  /* 0x0000000000017941 */ /* 0x000fea0003800000 */
.L_x_165:
[----:B------:R-:W-:Y:S01]  /*4720*/  @!P3 IMAD R43, R43, R122, R137 ;  /* 0x0000007a2b2bb224 */ /* 0x000fe200078e0289 */
[----:B------:R-:W-:Y:S04]  /*4730*/  BSSY B1, `(.L_x_167) ;  /* 0x0000006000017945 */ /* 0x000fe80003800000 */
[----:B------:R0:W-:Y:S01]  /*4740*/  @!P3 STG.E.U8 desc[UR36][R8.64+0x21], R43 ;  /* 0x0000212b0800b986 */ /* 0x0001e2000c101124 */
[----:B------:R-:W-:Y:S05]  /*4750*/  @P5 BRA `(.L_x_168) ;  /* 0x00000000000c5947 */ /* 0x000fea0003800000 */
[----:B------:R-:W5:Y:S02]  /*4760*/  LDG.E.U8 R127, desc[UR36][R12.64+0x28] ;  /* 0x000028240c7f7981 */ /* 0x000f64000c1e1100 */
[----:B-----5:R-:W-:-:S05]  /*4770*/  PRMT R137, R127, 0x8880, RZ ;  /* 0x000088807f897816 */ /* 0x020fca00000000ff */
[----:B------:R-:W-:-:S07]  /*4780*/  IMAD R137, R137, R124, RZ ;  /* 0x0000007c89897224 */ /* 0x000fce00078e02ff */
.L_x_168:
[----:B------:R-:W-:Y:S05]  /*4790*/  BSYNC B1 ;  /* 0x0000000000017941 */ /* 0x000fea0003800000 */
.L_x_167:
[----:B0-----:R-:W-:Y:S01]  /*47a0*/  @!P5 IMAD R3, R44, R122, R137 ;  /* 0x0000007a2c03d224 */ /* 0x001fe200078e0289 */
[----:B------:R-:W-:Y:S04]  /*47b0*/  BSSY B1, `(.L_x_169) ;  /* 0x0000006000017945 */ /* 0x000fe80003800000 */
[----:B------:R0:W-:Y:S01]  /*47c0*/  @!P5 STG.E.U8 desc[UR36][R4.64+0x28], R3 ;  /* 0x000028030400d986 */ /* 0x0001e2000c101124 */
[----:B------:R-:W-:Y:S05]  /*47d0*/  @P1 BRA `(.L_x_170) ;  /* 0x00000000000c1947 */ /* 0x000fea0003800000 */
[----:B------:R-:W5:Y:S02]  /*47e0*/  LDG.E.U8 R127, desc[UR36][R12.64+0x29] ;  /* 0x000029240c7f7981 */ /* 0x000f64000c1e1100 */
[----:B-----5:R-:W-:-:S05]  /*47f0*/  PRMT R137, R127, 0x8880, RZ ;  /* 0x000088807f897816 */ /* 0x020fca00000000ff */
[----:B------:R-:W-:-:S07]  /*4800*/  IMAD R137, R137, R124, RZ ;  /* 0x0000007c89897224 */ /* 0x000fce00078e02ff */
.L_x_170:
[----:B------:R-:W-:Y:S05]  /*4810*/  BSYNC B1 ;  /* 0x0000000000017941 */ /* 0x000fea0003800000 */
.L_x_169:
        /* <DEDUP_REMOVED lines=11> */
.L_x_172:
[----:B------:R-:W-:Y:S05]  /*48d0*/  BSYNC B1 ;  /* 0x0000000000017941 */ /* 0x000fea0003800000 */
.L_x_171:
[----:B0-----:R-:W-:Y:S01]  /*48e0*/  @!P4 IMAD R3, R46, R122, R137 ;  /* 0x0000007a2e03c224 */ /* 0x001fe200078e0289 */
[----:B------:R-:W-:Y:S04]  /*48f0*/  BSSY B1, `(.L_x_173) ;  /* 0x0000006000017945 */ /* 0x000fe80003800000 */
[----:B------:R0:W-:Y:S01]  /*4900*/  @!P4 STG.E.U8 desc[UR36][R8.64+0x28], R3 ;  /* 0x000028030800c986 */ /* 0x0001e2000c101124 */
[----:B------:R-:W-:Y:S05]  /*4910*/  @P3 BRA `(.L_x_174) ;  /* 0x00000000000c3947 */ /* 0x000fea0003800000 */
[----:B------:R-:W5:Y:S02]  /*4920*/  LDG.E.U8 R127, desc[UR36][R10.64+0x29] ;  /* 0x000029240a7f7981 */ /* 0x000f64000c1e1100 */
[----:B-----5:R-:W-:-:S05]  /*4930*/  PRMT R137, R127, 0x8880, RZ ;  /* 0x000088807f897816 */ /* 0x020fca00000000ff */
[----:B------:R-:W-:-:S07]  /*4940*/  IMAD R137, R137, R124, RZ ;  /* 0x0000007c89897224 */ /* 0x000fce00078e02ff */
.L_x_174:
[----:B------:R-:W-:Y:S05]  /*4950*/  BSYNC B1 ;  /* 0x0000000000017941 */ /* 0x000fea0003800000 */
.L_x_173:
[----:B------:R-:W-:Y:S01]  /*4960*/  @!P3 IMAD R47, R47, R122, R137 ;  /* 0x0000007a2f2fb224 */ /* 0x000fe200078e0289 */
[----:B------:R-:W-:Y:S04]  /*4970*/  BSSY B1, `(.L_x_175) ;  /* 0x0000006000017945 */ /* 0x000fe80003800000 */
[----:B------:R0:W-:Y:S01]  /*4980*/  @!P3 STG.E.U8 desc[UR36][R8.64+0x29], R47 ;  /* 0x0000292f0800b986 */ /* 0x0001e2000c101124 */
[----:B------:R-:W-:Y:S05]  /*4990*/  @P5 BRA `(.L_x_176) ;  /* 0x00000000000c5947 */ /* 0x000fea0003800000 */
[----:B------:R-:W5:Y:S02]  /*49a0*/  LDG.E.U8 R127, desc[UR36][R12.64+0x30] ;  /* 0x000030240c7f7981 */ /* 0x000f64000c1e1100 */
[----:B-----5:R-:W-:-:S05]  /*49b0*/  PRMT R137, R127, 0x8880, RZ ;  /* 0x000088807f897816 */ /* 0x020fca00000000ff */
[----:B------:R-:W-:-:S07]  /*49c0*/  IMAD R137, R137, R124, RZ ;  /* 0x0000007c89897224 */ /* 0x000fce00078e02ff */
.L_x_176:
[----:B------:R-:W-:Y:S05]  /*49d0*/  BSYNC B1 ;  /* 0x0000000000017941 */ /* 0x000fea0003800000 */
.L_x_175:
[----:B0-----:R-:W-:Y:S01]  /*49e0*/  @!P5 IMAD R3, R48, R122, R137 ;  /* 0x0000007a3003d224 */ /* 0x001fe200078e0289 */
[----:B------:R-:W-:Y:S04]  /*49f0*/  BSSY B1, `(.L_x_177) ;  /* 0x0000006000017945 */ /* 0x000fe80003800000 */
[----:B------:R0:W-:Y:S01]  /*4a00*/  @!P5 STG.E.U8 desc[UR36][R4.64+0x30], R3 ;  /* 0x000030030400d986 */ /* 0x0001e2000c101124 */
[----:B------:R-:W-:Y:S05]  /*4a10*/  @P1 BRA `(.L_x_178) ;  /* 0x00000000000c1947 */ /* 0x000fea0003800000 */
[----:B------:R-:W5:Y:S02]  /*4a20*/  LDG.E.U8 R127, desc[UR36][R12.64+0x31] ;  /* 0x000031240c7f7981 */ /* 0x000f64000c1e1100 */
[----:B-----5:R-:W-:-:S05]  /*4a30*/  PRMT R137, R127, 0x8880, RZ ;  /* 0x000088807f897816 */ /* 0x020fca00000000ff */
[----:B------:R-:W-:-:S07]  /*4a40*/  IMAD R137, R137, R124, RZ ;  /* 0x0000007c89897224 */ /* 0x000fce00078e02ff */
.L_x_178:
[----:B------:R-:W-:Y:S05]  /*4a50*/  BSYNC B1 ;  /* 0x0000000000017941 */ /* 0x000fea0003800000 */
.L_x_177:
        /* <DEDUP_REMOVED lines=11> */
.L_x_180:
[----:B------:R-:W-:Y:S05]  /*4b10*/  BSYNC B1 ;  /* 0x0000000000017941 */ /* 0x000fea0003800000 */
.L_x_179:
[----:B0-----:R-:W-:Y:S01]  /*4b20*/  @!P4 IMAD R3, R50, R122, R137 ;  /* 0x0000007a3203c224 */ /* 0x001fe200078e0289 */
[----:B------:R-:W-:Y:S04]  /*4b30*/  BSSY B1, `(.L_x_181) ;  /* 0x0000006000017945 */ /* 0x000fe80003800000 */
[----:B------:R0:W-:Y:S01]  /*4b40*/  @!P4 STG.E.U8 desc[UR36][R8.64+0x30], R3 ;  /* 0x000030030800c986 */ /* 0x0001e2000c101124 */
[----:B------:R-:W-:Y:S05]  /*4b50*/  @P3 BRA `(.L_x_182) ;  /* 0x00000000000c3947 */ /* 0x000fea0003800000 */
[----:B------:R-:W5:Y:S02]  /*4b60*/  LDG.E.U8 R127, desc[UR36][R10.64+0x31] ;  /* 0x000031240a7f7981 */ /* 0x000f64000c1e1100 */
[----:B-----5:R-:W-:-:S05]  /*4b70*/  PRMT R137, R127, 0x8880, RZ ;  /* 0x000088807f897816 */ /* 0x020fca00000000ff */
[----:B------:R-:W-:-:S07]  /*4b80*/  IMAD R137, R137, R124, RZ ;  /* 0x0000007c89897224 */ /* 0x000fce00078e02ff */
.L_x_182:
[----:B------:R-:W-:Y:S05]  /*4b90*/  BSYNC B1 ;  /* 0x0000000000017941 */ /* 0x000fea0003800000 */
.L_x_181:
[----:B------:R-:W-:Y:S01]  /*4ba0*/  @!P3 IMAD R51, R51, R122, R137 ;  /* 0x0000007a3333b224 */ /* 0x000fe200078e0289 */
[----:B------:R-:W-:Y:S04]  /*4bb0*/  BSSY B1, `(.L_x_183) ;  /* 0x0000006000017945 */ /* 0x000fe80003800000 */
[----:B------:R0:W-:Y:S01]  /*4bc0*/  @!P3 STG.E.U8 desc[UR36][R8.64+0x31], R51 ;  /* 0x000031330800b986 */ /* 0x0001e2000c101124 */
[----:B------:R-:W-:Y:S05]  /*4bd0*/  @P5 BRA `(.L_x_184) ;  /* 0x00000000000c5947 */ /* 0x000fea0003800000 */
[----:B------:R-:W5:Y:S02]  /*4be0*/  LDG.E.U8 R127, desc[UR36][R12.64+0x38] ;  /* 0x000038240c7f7981 */ /* 0x000f64000c1e1100 */
[----:B-----5:R-:W-:-:S05]  /*4bf0*/  PRMT R137, R127, 0x8880, RZ ;  /* 0x000088807f897816 */ /* 0x020fca00000000ff */
[----:B------:R-:W-:-:S07]  /*4c00*/  IMAD R137, R137, R124, RZ ;  /* 0x0000007c89897224 */ /* 0x000fce00078e02ff */
.L_x_184:
[----:B------:R-:W-:Y:S05]  /*4c10*/  BSYNC B1 ;  /* 0x0000000000017941 */ /* 0x000fea0003800000 */
.L_x_183:
[----:B0-----:R-:W-:Y:S01]  /*4c20*/  @!P5 IMAD R3, R52, R122, R137 ;  /* 0x0000007a3403d224 */ /* 0x001fe200078e0289 */
[----:B------:R-:W-:Y:S04]  /*4c30*/  BSSY B1, `(.L_x_185) ;  /* 0x0000006000017945 */ /* 0x000fe80003800000 */
[----:B------:R0:W-:Y:S01]  /*4c40*/  @!P5 STG.E.U8 desc[UR36][R4.64+0x38], R3 ;  /* 0x000038030400d986 */ /* 0x0001e2000c101124 */
[----:B------:R-:W-:Y:S05]  /*4c50*/  @P1 BRA `(.L_x_186) ;  /* 0x00000000000c1947 */ /* 0x000fea0003800000 */
[----:B------:R-:W5:Y:S02]  /*4c60*/  LDG.E.U8 R127, desc[UR36][R12.64+0x39] ;  /* 0x000039240c7f7981 */ /* 0x000f64000c1e1100 */
[----:B-----5:R-:W-:-:S05]  /*4c70*/  PRMT R137, R127, 0x8880, RZ ;  /* 0x000088807f897816 */ /* 0x020fca00000000ff */
[----:B------:R-:W-:-:S07]  /*4c80*/  IMAD R137, R137, R124, RZ ;  /* 0x0000007c89897224 */ /* 0x000fce00078e02ff */
.L_x_186:
[----:B------:R-:W-:Y:S05]  /*4c90*/  BSYNC B1 ;  /* 0x0000000000017941 */ /* 0x000fea0003800000 */
.L_x_185:
        /* <DEDUP_REMOVED lines=11> */
.L_x_188:
[----:B------:R-:W-:Y:S05]  /*4d50*/  BSYNC B1 ;  /* 0x0000000000017941 */ /* 0x000fea0003800000 */
.L_x_187:
[----:B0-----:R-:W-:Y:S01]  /*4d60*/  @!P4 IMAD R3, R54, R122, R137 ;  /* 0x0000007a3603c224 */ /* 0x001fe200078e0289 */
[----:B------:R-:W-:Y:S04]  /*4d70*/  BSSY B1, `(.L_x_189) ;  /* 0x0000006000017945 */ /* 0x000fe80003800000 */
[----:B------:R0:W-:Y:S01]  /*4d80*/  @!P4 STG.E.U8 desc[UR36][R8.64+0x38], R3 ;  /* 0x000038030800c986 */ /* 0x0001e2000c101124 */
[----:B------:R-:W-:Y:S05]  /*4d90*/  @P3 BRA `(.L_x_190) ;  /* 0x00000000000c3947 */ /* 0x000fea0003800000 */
[----:B------:R-:W5:Y:S02]  /*4da0*/  LDG.E.U8 R127, desc[UR36][R10.64+0x39] ;  /* 0x000039240a7f7981 */ /* 0x000f64000c1e1100 */
[----:B-----5:R-:W-:-:S05]  /*4db0*/  PRMT R137, R127, 0x8880, RZ ;  /* 0x000088807f897816 */ /* 0x020fca00000000ff */
[----:B------:R-:W-:-:S07]  /*4dc0*/  IMAD R137, R137, R124, RZ ;  /* 0x0000007c89897224 */ /* 0x000fce00078e02ff */
.L_x_190:
[----:B------:R-:W-:Y:S05]  /*4dd0*/  BSYNC B1 ;  /* 0x0000000000017941 */ /* 0x000fea0003800000 */
.L_x_189:
[----:B------:R-:W-:Y:S01]  /*4de0*/  @!P3 IMAD R55, R55, R122, R137 ;  /* 0x0000007a3737b224 */ /* 0x000fe200078e0289 */
[----:B------:R-:W-:Y:S04]  /*4df0*/  BSSY B1, `(.L_x_191) ;  /* 0x0000006000017945 */ /* 0x000fe80003800000 */
[----:B------:R0:W-:Y:S01]  /*4e00*/  @!P3 STG.E.U8 desc[UR36][R8.64+0x39], R55 ;  /* 0x000039370800b986 */ /* 0x0001e2000c101124 */
[----:B------:R-:W-:Y:S05]  /*4e10*/  @P5 BRA `(.L_x_192) ;  /* 0x00000000000c5947 */ /* 0x000fea0003800000 */
[----:B------:R-:W5:Y:S02]  /*4e20*/  LDG.E.U8 R127, desc[UR36][R12.64+0x40] ;  /* 0x000040240c7f7981 */ /* 0x000f64000c1e1100 */
[----:B-----5:R-:W-:-:S05]  /*4e30*/  PRMT R137, R127, 0x8880, RZ ;  /* 0x000088807f897816 */ /* 0x020fca00000000ff */
[----:B------:R-:W-:-:S07]  /*4e40*/  IMAD R137, R137, R124, RZ ;  /* 0x0000007c89897224 */ /* 0x000fce00078e02ff */
.L_x_192:
[----:B------:R-:W-:Y:S05]  /*4e50*/  BSYNC B1 ;  /* 0x0000000000017941 */ /* 0x000fea0003800000 */
.L_x_191:
[----:B0-----:R-:W-:Y:S01]  /*4e60*/  @!P5 IMAD R3, R56, R122, R137 ;  /* 0x0000007a3803d224 */ /* 0x001fe200078e0289 */
[----:B------:R-:W-:Y:S04]  /*4e70*/  BSSY B1, `(.L_x_193) ;  /* 0x0000006000017945 */ /* 0x000fe80003800000 */
[----:B------:R0:W-:Y:S01]  /*4e80*/  @!P5 STG.E.U8 desc[UR36][R4.64+0x40], R3 ;  /* 0x000040030400d986 */ /* 0x0001e2000c101124 */
[----:B------:R-:W-:Y:S05]  /*4e90*/  @P1 BRA `(.L_x_194) ;  /* 0x00000000000c1947 */ /* 0x000fea0003800000 */
[----:B------:R-:W5:Y:S02]  /*4ea0*/  LDG.E.U8 R127, desc[UR36][R12.64+0x41] ;  /* 0x000041240c7f7981 */ /* 0x000f64000c1e1100 */
[----:B-----5:R-:W-:-:S05]  /*4eb0*/  PRMT R137, R127, 0x8880, RZ ;  /* 0x000088807f897816 */ /* 0x020fca00000000ff */
[----:B------:R-:W-:-:S07]  /*4ec0*/  IMAD R137, R137, R124, RZ ;  /* 0x0000007c89897224 */ /* 0x000fce00078e02ff */
.L_x_194:
[----:B------:R-:W-:Y:S05]  /*4ed0*/  BSYNC B1 ;  /* 0x0000000000017941 */ /* 0x000fea0003800000 */
.L_x_193:
        /* <DEDUP_REMOVED lines=11> */
.L_x_196:
[----:B------:R-:W-:Y:S05]  /*4f90*/  BSYNC B1 ;  /* 0x0000000000017941 */ /* 0x000fea0003800000 */
.L_x_195:
[----:B0-----:R-:W-:Y:S01]  /*4fa0*/  @!P4 IMAD R3, R58, R122, R137 ;  /* 0x0000007a3a03c224 */ /* 0x001fe200078e0289 */
[----:B------:R-:W-:Y:S04]  /*4fb0*/  BSSY B1, `(.L_x_197) ;  /* 0x0000006000017945 */ /* 0x000fe80003800000 */
[----:B------:R0:W-:Y:S01]  /*4fc0*/  @!P4 STG.E.U8 desc[UR36][R8.64+0x40], R3 ;  /* 0x000040030800c986 */ /* 0x0001e2000c101124 */
[----:B------:R-:W-:Y:S05]  /*4fd0*/  @P3 BRA `(.L_x_198) ;  /* 0x00000000000c3947 */ /* 0x000fea0003800000 */
[----:B------:R-:W5:Y:S02]  /*4fe0*/  LDG.E.U8 R127, desc[UR36][R10.64+0x41] ;  /* 0x000041240a7f7981 */ /* 0x000f64000c1e1100 */
[----:B-----5:R-:W-:-:S05]  /*4ff0*/  PRMT R137, R127, 0x8880, RZ ;  /* 0x000088807f897816 */ /* 0x020fca00000000ff */
[----:B------:R-:W-:-:S07]  /*5000*/  IMAD R137, R137, R124, RZ ;  /* 0x0000007c89897224 */ /* 0x000fce00078e02ff */
.L_x_198:
[----:B------:R-:W-:Y:S05]  /*5010*/  BSYNC B1 ;  /* 0x0000000000017941 */ /* 0x000fea0003800000 */
.L_x_197:
[----:B------:R-:W-:Y:S01]  /*5020*/  @!P3 IMAD R59, R59, R122, R137 ;  /* 0x0000007a3b3bb224 */ /* 0x000fe200078e0289 */
[----:B------:R-:W-:Y:S04]  /*5030*/  BSSY B1, `(.L_x_199) ;  /* 0x0000006000017945 */ /* 0x000fe80003800000 */
[----:B------:R0:W-:Y:S01]  /*5040*/  @!P3 STG.E.U8 desc[UR36][R8.64+0x41], R59 ;  /* 0x0000413b0800b986 */ /* 0x0001e2000c101124 */
[----:B------:R-:W-:Y:S05]  /*5050*/  @P5 BRA `(.L_x_200) ;  /* 0x00000000000c5947 */ /* 0x000fea0003800000 */
[----:B------:R-:W5:Y:S02]  /*5060*/  LDG.E.U8 R127, desc[UR36][R12.64+0x48] ;  /* 0x000048240c7f7981 */ /* 0x000f64000c1e1100 */
[----:B-----5:R-:W-:-:S05]  /*5070*/  PRMT R137, R127, 0x8880, RZ ;  /* 0x000088807f897816 */ /* 0x020fca00000000ff */
[----:B------:R-:W-:-:S07]  /*5080*/  IMAD R137, R137, R124, RZ ;  /* 0x0000007c89897224 */ /* 0x000fce00078e02ff */
.L_x_200:
[----:B------:R-:W-:Y:S05]  /*5090*/  BSYNC B1 ;  /* 0x0000000000017941 */ /* 0x000fea0003800000 */
.L_x_199:
[----:B0-----:R-:W-:Y:S01]  /*50a0*/  @!P5 IMAD R3, R60, R122, R137 ;  /* 0x0000007a3c03d224 */ /* 0x001fe200078e0289 */
[----:B------:R-:W-:Y:S04]  /*50b0*/  BSSY B1, `(.L_x_201) ;  /* 0x0000006000017945 */ /* 0x000fe80003800000 */
[----:B------:R0:W-:Y:S01]  /*50c0*/  @!P5 STG.E.U8 desc[UR36][R4.64+0x48], R3 ;  /* 0x000048030400d986 */ /* 0x0001e2000c101124 */
[----:B------:R-:W-:Y:S05]  /*50d0*/  @P1 BRA `(.L_x_202) ;  /* 0x00000000000c1947 */ /* 0x000fea0003800000 */
[----:B------:R-:W5:Y:S02]  /*50e0*/  LDG.E.U8 R127, desc[UR36][R12.64+0x49] ;  /* 0x000049240c7f7981 */ /* 0x000f64000c1e1100 */
[----:B-----5:R-:W-:-:S05]  /*50f0*/  PRMT R137, R127, 0x8880, RZ ;  /* 0x000088807f897816 */ /* 0x020fca00000000ff */
[----:B------:R-:W-:-:S07]  /*5100*/  IMAD R137, R137, R124, RZ ;  /* 0x0000007c89897224 */ /* 0x000fce00078e02ff */
.L_x_202:
[----:B------:R-:W-:Y:S05]  /*5110*/  BSYNC B1 ;  /* 0x0000000000017941 */ /* 0x000fea0003800000 */
.L_x_201:
        /* <DEDUP_REMOVED lines=11> */
.L_x_204:
[----:B------:R-:W-:Y:S05]  /*51d0*/  BSYNC B1 ;  /* 0x0000000000017941 */ /* 0x000fea0003800000 */
.L_x_203:
[----:B0-----:R-:W-:Y:S01]  /*51e0*/  @!P4 IMAD R3, R62, R122, R137 ;  /* 0x0000007a3e03c224 */ /* 0x001fe200078e0289 */
[----:B------:R-:W-:Y:S04]  /*51f0*/  BSSY B1, `(.L_x_205) ;  /* 0x0000006000017945 */ /* 0x000fe80003800000 */
[----:B------:R0:W-:Y:S01]  /*5200*/  @!P4 STG.E.U8 desc[UR36][R8.64+0x48], R3 ;  /* 0x000048030800c986 */ /* 0x0001e2000c101124 */
[----:B------:R-:W-:Y:S05]  /*5210*/  @P3 BRA `(.L_x_206) ;  /* 0x00000000000c3947 */ /* 0x000fea0003800000 */
[----:B------:R-:W5:Y:S02]  /*5220*/  LDG.E.U8 R127, desc[UR36][R10.64+0x49] ;  /* 0x000049240a7f7981 */ /* 0x000f64000c1e1100 */
[----:B-----5:R-:W-:-:S05]  /*5230*/  PRMT R137, R127, 0x8880, RZ ;  /* 0x000088807f897816 */ /* 0x020fca00000000ff */
[----:B------:R-:W-:-:S07]  /*5240*/  IMAD R137, R137, R124, RZ ;  /* 0x0000007c89897224 */ /* 0x000fce00078e02ff */
.L_x_206:
[----:B------:R-:W-:Y:S05]  /*5250*/  BSYNC B1 ;  /* 0x0000000000017941 */ /* 0x000fea0003800000 */
.L_x_205:
[----:B------:R-:W-:Y:S01]  /*5260*/  @!P3 IMAD R63, R63, R122, R137 ;  /* 0x0000007a3f3fb224 */ /* 0x000fe200078e0289 */
[----:B------:R-:W-:Y:S04]  /*5270*/  BSSY B1, `(.L_x_207) ;  /* 0x0000006000017945 */ /* 0x000fe80003800000 */
[----:B------:R0:W-:Y:S01]  /*5280*/  @!P3 STG.E.U8 desc[UR36][R8.64+0x49], R63 ;  /* 0x0000493f0800b986 */ /* 0x0001e2000c101124 */
[----:B------:R-:W-:Y:S05]  /*5290*/  @P5 BRA `(.L_x_208) ;  /* 0x00000000000c5947 */ /* 0x000fea0003800000 */
[----:B------:R-:W5:Y:S02]  /*52a0*/  LDG.E.U8 R127, desc[UR36][R12.64+0x50] ;  /* 0x000050240c7f7981 */ /* 0x000f64000c1e1100 */
[----:B-----5:R-:W-:-:S05]  /*52b0*/  PRMT R137, R127, 0x8880, RZ ;  /* 0x000088807f897816 */ /* 0x020fca00000000ff */
[----:B------:R-:W-:-:S07]  /*52c0*/  IMAD R137, R137, R124, RZ ;  /* 0x0000007c89897224 */ /* 0x000fce00078e02ff */
.L_x_208:
[----:B------:R-:W-:Y:S05]  /*52d0*/  BSYNC B1 ;  /* 0x0000000000017941 */ /* 0x000fea0003800000 */
.L_x_207:
[----:B0-----:R-:W-:Y:S01]  /*52e0*/  @!P5 IMAD R3, R64, R122, R137 ;  /* 0x0000007a4003d224 */ /* 0x001fe200078e0289 */
[----:B------:R-:W-:Y:S04]  /*52f0*/  BSSY B1, `(.L_x_209) ;  /* 0x0000006000017945 */ /* 0x000fe80003800000 */
[----:B------:R0:W-:Y:S01]  /*5300*/  @!P5 STG.E.U8 desc[UR36][R4.64+0x50], R3 ;  /* 0x000050030400d986 */ /* 0x0001e2000c101124 */
[----:B------:R-:W-:Y:S05]  /*5310*/  @P1 BRA `(.L_x_210) ;  /* 0x00000000000c1947 */ /* 0x000fea0003800000 */
[----:B------:R-:W5:Y:S02]  /*5320*/  LDG.E.U8 R127, desc[UR36][R12.64+0x51] ;  /* 0x000051240c7f7981 */ /* 0x000f64000c1e1100 */
[----:B-----5:R-:W-:-:S05]  /*5330*/  PRMT R137, R127, 0x8880, RZ ;  /* 0x000088807f897816 */ /* 0x020fca00000000ff */
[----:B------:R-:W-:-:S07]  /*5340*/  IMAD R137, R137, R124, RZ ;  /* 0x0000007c89897224 */ /* 0x000fce00078e02ff */
.L_x_210:
[----:B------:R-:W-:Y:S05]  /*5350*/  BSYNC B1 ;  /* 0x0000000000017941 */ /* 0x000fea0003800000 */
.L_x_209:
[----:B------:R-:W-:Y:S01]  /*5360*/  ISETP.LT.OR P4, PT, R123, 0x51, !P0 ;  /* 0x000000517b00780c */ /* 0x000fe20004781670 */
[----:B------:R-:W-:Y:S01]  /*5370*/  @!P1 IMAD R65, R65, R122, R137 ;  /* 0x0000007a41419224 */ /* 0x000fe200078e0289 */
[----:B------:R-:W-:Y:S01]  /*5380*/  BSSY B1, `(.L_x_211) ;  /* 0x000000a000017945 */ /* 0x000fe20003800000 */
[C---:B------:R-:W-:Y:S02]  /*5390*/  ISETP.LT.OR P3, PT, R123.reuse, 0x52, !P0 ;  /* 0x000000527b00780c */ /* 0x040fe40004761670 */
        /* <DEDUP_REMOVED lines=8> */
.L_x_212:
[----:B------:R-:W-:Y:S05]  /*5420*/  BSYNC B1 ;  /* 0x0000000000017941 */ /* 0x000fea0003800000 */
.L_x_211:
[----:B0-----:R-:W-:Y:S01]  /*5430*/  @!P4 IMAD R3, R66, R122, R137 ;  /* 0x0000007a4203c224 */ /* 0x001fe200078e0289 */
[----:B------:R-:W-:Y:S04]  /*5440*/  BSSY B1, `(.L_x_213) ;  /* 0x0000006000017945 */ /* 0x000fe80003800000 */
[----:B------:R0:W-:Y:S01]  /*5450*/  @!P4 STG.E.U8 desc[UR36][R8.64+0x50], R3 ;  /* 0x000050030800c986 */ /* 0x0001e2000c101124 */
[----:B------:R-:W-:Y:S05]  /*5460*/  @P3 BRA `(.L_x_214) ;  /* 0x00000000000c3947 */ /* 0x000fea0003800000 */
[----:B------:R-:W5:Y:S02]  /*5470*/  LDG.E.U8 R127, desc[UR36][R10.64+0x51] ;  /* 0x000051240a7f7981 */ /* 0x000f64000c1e1100 */
[----:B-----5:R-:W-:-:S05]  /*5480*/  PRMT R137, R127, 0x8880, RZ ;  /* 0x000088807f897816 */ /* 0x020fca00000000ff */
[----:B------:R-:W-:-:S07]  /*5490*/  IMAD R137, R137, R124, RZ ;  /* 0x0000007c89897224 */ /* 0x000fce00078e02ff */
.L_x_214:
[----:B------:R-:W-:Y:S05]  /*54a0*/  BSYNC B1 ;  /* 0x0000000000017941 */ /* 0x000fea0003800000 */
.L_x_213:
[----:B------:R-:W-:Y:S01]  /*54b0*/  @!P3 IMAD R67, R67, R122, R137 ;  /* 0x0000007a4343b224 */ /* 0x000fe200078e0289 */
[----:B------:R-:W-:Y:S04]  /*54c0*/  BSSY B1, `(.L_x_215) ;  /* 0x0000006000017945 */ /* 0x000fe80003800000 */
[----:B------:R0:W-:Y:S01]  /*54d0*/  @!P3 STG.E.U8 desc[UR36][R8.64+0x51], R67 ;  /* 0x000051430800b986 */ /* 0x0001e2000c101124 */
[----:B------:R-:W-:Y:S05]  /*54e0*/  @P1 BRA `(.L_x_216) ;  /* 0x00000000000c1947 */ /* 0x000fea0003800000 */
[----:B------:R-:W5:Y:S02]  /*54f0*/  LDG.E.U8 R127, desc[UR36][R12.64+0x58] ;  /* 0x000058240c7f7981 */ /* 0x000f64000c1e1100 */
[----:B-----5:R-:W-:-:S05]  /*5500*/  PRMT R137, R127, 0x8880, RZ ;  /* 0x000088807f897816 */ /* 0x020fca00000000ff */
[----:B------:R-:W-:-:S07]  /*5510*/  IMAD R137, R137, R124, RZ ;  /* 0x0000007c89897224 */ /* 0x000fce00078e02ff */
.L_x_216:
[----:B------:R-:W-:Y:S05]  /*5520*/  BSYNC B1 ;  /* 0x0000000000017941 */ /* 0x000fea0003800000 */
.L_x_215:
[----:B0-----:R-:W-:Y:S01]  /*5530*/  @!P1 IMAD R3, R68, R122, R137 ;  /* 0x0000007a44039224 */ /* 0x001fe200078e0289 */
[----:B------:R-:W-:Y:S04]  /*5540*/  BSSY B1, `(.L_x_217) ;  /* 0x0000006000017945 */ /* 0x000fe80003800000 */
[----:B------:R0:W-:Y:S01]  /*5550*/  @!P1 STG.E.U8 desc[UR36][R4.64+0x58], R3 ;  /* 0x0000580304009986 */ /* 0x0001e2000c101124 */
[----:B------:R-:W-:Y:S05]  /*5560*/  @P2 BRA `(.L_x_218) ;  /* 0x00000000000c2947 */ /* 0x000fea0003800000 */
[----:B------:R-:W5:Y:S02]  /*5570*/  LDG.E.U8 R127, desc[UR36][R12.64+0x59] ;  /* 0x000059240c7f7981 */ /* 0x000f64000c1e1100 */
[----:B-----5:R-:W-:-:S05]  /*5580*/  PRMT R137, R127, 0x8880, RZ ;  /* 0x000088807f897816 */ /* 0x020fca00000000ff */
[----:B------:R-:W-:-:S07]  /*5590*/  IMAD R137, R137, R124, RZ ;  /* 0x0000007c89897224 */ /* 0x000fce00078e02ff */
.L_x_218:
[----:B------:R-:W-:Y:S05]  /*55a0*/  BSYNC B1 ;  /* 0x0000000000017941 */ /* 0x000fea0003800000 */
.L_x_217:
[----:B------:R-:W-:Y:S01]  /*55b0*/  @!P2 IMAD R69, R69, R122, R137 ;  /* 0x0000007a4545a224 */ /* 0x000fe200078e0289 */
[----:B------:R-:W-:Y:S04]  /*55c0*/  BSSY B1, `(.L_x_219) ;  /* 0x0000006000017945 */ /* 0x000fe80003800000 */
[----:B------:R0:W-:Y:S01]  /*55d0*/  @!P2 STG.E.U8 desc[UR36][R4.64+0x59], R69 ;  /* 0x000059450400a986 */ /* 0x0001e2000c101124 */
[----:B------:R-:W-:Y:S05]  /*55e0*/  @P5 BRA `(.L_x_220) ;  /* 0x00000000000c5947 */ /* 0x000fea0003800000 */
[----:B------:R-:W5:Y:S02]  /*55f0*/  LDG.E.U8 R127, desc[UR36][R10.64+0x58] ;  /* 0x000058240a7f7981 */ /* 0x000f64000c1e1100 */
[----:B-----5:R-:W-:-:S05]  /*5600*/  PRMT R137, R127, 0x8880, RZ ;  /* 0x000088807f897816 */ /* 0x020fca00000000ff */
[----:B------:R-:W-:-:S07]  /*5610*/  IMAD R137, R137, R124, RZ ;  /* 0x0000007c89897224 */ /* 0x000fce00078e02ff */
.L_x_220:
[----:B------:R-:W-:Y:S05]  /*5620*/  BSYNC B1 ;  /* 0x0000000000017941 */ /* 0x000fea0003800000 */
.L_x_219:
[----:B0-----:R-:W-:Y:S01]  /*5630*/  @!P5 IMAD R3, R70, R122, R137 ;  /* 0x0000007a4603d224 */ /* 0x001fe200078e0289 */
[----:B------:R-:W-:Y:S01]  /*5640*/  ISETP.LT.OR P0, PT, R123, 0x5a, !P0 ;  /* 0x0000005a7b00780c */ /* 0x000fe20004701670 */
[----:B------:R-:W-:Y:S03]  /*5650*/  BSSY B1, `(.L_x_221) ;  /* 0x0000006000017945 */ /* 0x000fe60003800000 */
[----:B------:R0:W-:Y:S09]  /*5660*/  @!P5 STG.E.U8 desc[UR36][R8.64+0x58], R3 ;  /* 0x000058030800d986 */ /* 0x0001f2000c101124 */
[----:B------:R-:W-:Y:S05]  /*5670*/  @P0 BRA `(.L_x_222) ;  /* 0x00000000000c0947 */ /* 0x000fea0003800000 */
[----:B------:R-:W5:Y:S02]  /*5680*/  LDG.E.U8 R127, desc[UR36][R10.64+0x59] ;  /* 0x000059240a7f7981 */ /* 0x000f64000c1e1100 */
[----:B-----5:R-:W-:-:S05]  /*5690*/  PRMT R137, R127, 0x8880, RZ ;  /* 0x000088807f897816 */ /* 0x020fca00000000ff */
[----:B------:R-:W-:-:S07]  /*56a0*/  IMAD R137, R137, R124, RZ ;  /* 0x0000007c89897224 */ /* 0x000fce00078e02ff */
.L_x_222:
[----:B------:R-:W-:Y:S05]  /*56b0*/  BSYNC B1 ;  /* 0x0000000000017941 */ /* 0x000fea0003800000 */
.L_x_221:
[----:B------:R-:W-:Y:S01]  /*56c0*/  IMAD R71, R71, R122, R137 ;  /* 0x0000007a47477224 */ /* 0x000fe200078e0289 */
[----:B------:R-:W-:Y:S06]  /*56d0*/  @P0 BRA `(.L_x_223) ;  /* 0x0000001000980947 */ /* 0x000fec0003800000 */
[----:B------:R0:W-:Y:S01]  /*56e0*/  STG.E.U8 desc[UR36][R8.64+0x59], R71 ;  /* 0x0000594708007986 */ /* 0x0001e2000c101124 */
[----:B------:R-:W-:Y:S05]  /*56f0*/  BRA `(.L_x_223) ;  /* 0x0000001000907947 */ /* 0x000fea0003800000 */
.L_x_30:
[C---:B------:R-:W-:Y:S02]  /*5700*/  ISETP.GE.AND P2, PT, R3.reuse, 0x1, PT ;  /* 0x000000010300780c */ /* 0x040fe40003f46270 */
[----:B------:R-:W-:Y:S02]  /*5710*/  ISETP.GE.AND P1, PT, R3, 0x9, PT ;  /* 0x000000090300780c */ /* 0x000fe40003f26270 */
[C---:B------:R-:W-:Y:S02]  /*5720*/  ISETP.LT.OR P3, PT, R123.reuse, 0x1, !P2 ;  /* 0x000000017b00780c */ /* 0x040fe40005761670 */
[C---:B------:R-:W-:Y:S02]  /*5730*/  ISETP.LT.OR P5, PT, R123.reuse, 0x2, !P2 ;  /* 0x000000027b00780c */ /* 0x040fe400057a1670 */
[C---:B------:R-:W-:Y:S02]  /*5740*/  ISETP.LT.OR P0, PT, R123.reuse, 0x1, !P1 ;  /* 0x000000017b00780c */ /* 0x040fe40004f01670 */
[----:B------:R-:W-:-:S07]  /*5750*/  ISETP.LT.OR P4, PT, R123, 0x2, !P1 ;  /* 0x000000027b00780c */ /* 0x000fce0004f81670 */
[-C--:B------:R-:W-:Y:S02]  /*5760*/  @!P3 IMAD R11, R72, R122.reuse, RZ ;  /* 0x0000007a480bb224 */ /* 0x080fe400078e02ff */
[-C--:B------:R-:W-:Y:S02]  /*5770*/  @!P5 IMAD R73, R73, R122.reuse, RZ ;  /* 0x0000007a4949d224 */ /* 0x080fe400078e02ff */
[-C--:B------:R-:W-:Y:S01]  /*5780*/  @!P0 IMAD R13, R74, R122.reuse, RZ ;  /* 0x0000007a4a0d8224 */ /* 0x080fe200078e02ff */
[----:B------:R0:W-:Y:S01]  /*5790*/  @!P3 STG.E.U8 desc[UR36][R130.64], R11 ;  /* 0x0000000b8200b986 */ /* 0x0001e2000c101124 */
[----:B------:R-:W-:Y:S01]  /*57a0*/  ISETP.LT.OR P3, PT, R123, 0x9, !P2 ;  /* 0x000000097b00780c */ /* 0x000fe20005761670 */
[----:B------:R-:W-:Y:S02]  /*57b0*/  @!P4 IMAD R75, R75, R122, RZ ;  /* 0x0000007a4b4bc224 */ /* 0x000fe400078e02ff */
[----:B------:R-:W-:Y:S01]  /*57c0*/  @!P5 STG.E.U8 desc[UR36][R130.64+0x1], R73 ;  /* 0x000001498200d986 */ /* 0x000fe2000c101124 */
[----:B------:R-:W-:-:S03]  /*57d0*/  ISETP.LT.OR P5, PT, R123, 0xa, !P2 ;  /* 0x0000000a7b00780c */ /* 0x000fc600057a1670 */
[----:B------:R1:W-:Y:S01]  /*57e0*/  @!P0 STG.E.U8 desc[UR36][R6.64], R13 ;  /* 0x0000000d06008986 */ /* 0x0003e2000c101124 */
[----:B------:R-:W-:-:S03]  /*57f0*/  ISETP.LT.OR P0, PT, R123, 0x9, !P1 ;  /* 0x000000097b00780c */ /* 0x000fc60004f01670 */
[----:B------:R-:W-:Y:S01]  /*5800*/  @!P4 STG.E.U8 desc[UR36][R6.64+0x1], R75 ;  /* 0x0000014b0600c986 */ /* 0x000fe2000c101124 */
[----:B------:R-:W-:Y:S01]  /*5810*/  ISETP.LT.OR P4, PT, R123, 0xa, !P1 ;  /* 0x0000000a7b00780c */ /* 0x000fe20004f81670 */
[----:B------:R-:W-:-:S04]  /*5820*/  @!P3 IMAD R15, R76, R122, RZ ;  /* 0x0000007a4c0fb224 */ /* 0x000fc800078e02ff */
[-C--:B------:R-:W-:Y:S01]  /*5830*/  @!P5 IMAD R77, R77, R122.reuse, RZ ;  /* 0x0000007a4d4dd224 */ /* 0x080fe200078e02ff */
[----:B------:R2:W-:Y:S01]  /*5840*/  @!P3 STG.E.U8 desc[UR36][R130.64+0x8], R15 ;  /* 0x0000080f8200b986 */ /* 0x0005e2000c101124 */
[C---:B------:R-:W-:Y:S02]  /*5850*/  ISETP.LT.OR P3, PT, R123.reuse, 0x11, !P2 ;  /* 0x000000117b00780c */ /* 0x040fe40005761670 */
[-C--:B0-----:R-:W-:Y:S01]  /*5860*/  @!P0 IMAD R11, R78, R122.reuse, RZ ;  /* 0x0000007a4e0b8224 */ /* 0x081fe200078e02ff */
[----:B------:R-:W-:Y:S01]  /*5870*/  @!P5 STG.E.U8 desc[UR36][R130.64+0x9], R77 ;  /* 0x0000094d8200d986 */ /* 0x000fe2000c101124 */
[----:B------:R-:W-:Y:S02]  /*5880*/  ISETP.LT.OR P5, PT, R123, 0x12, !P2 ;  /* 0x000000127b00780c */ /* 0x000fe400057a1670 */
[----:B------:R-:W-:Y:S01]  /*5890*/  @!P4 IMAD R79, R79, R122, RZ ;  /* 0x0000007a4f4fc224 */ /* 0x000fe200078e02ff */
[----:B------:R0:W-:Y:S01]  /*58a0*/  @!P0 STG.E.U8 desc[UR36][R6.64+0x8], R11 ;  /* 0x0000080b06008986 */ /* 0x0001e2000c101124 */
[----:B------:R-:W-:-:S03]  /*58b0*/  ISETP.LT.OR P0, PT, R123, 0x11, !P1 ;  /* 0x000000117b00780c */ /* 0x000fc60004f01670 */
[----:B------:R-:W-:Y:S01]  /*58c0*/  @!P4 STG.E.U8 desc[UR36][R6.64+0x9], R79 ;  /* 0x0000094f0600c986 */ /* 0x000fe2000c101124 */
[----:B------:R-:W-:Y:S01]  /*58d0*/  ISETP.LT.OR P4, PT, R123, 0x12, !P1 ;  /* 0x000000127b00780c */ /* 0x000fe20004f81670 */
[----:B-1----:R-:W-:-:S04]  /*58e0*/  @!P3 IMAD R13, R80, R122, RZ ;  /* 0x0000007a500db224 */ /* 0x002fc800078e02ff */
[-C--:B------:R-:W-:Y:S01]  /*58f0*/  @!P5 IMAD R81, R81, R122.reuse, RZ ;  /* 0x0000007a5151d224 */ /* 0x080fe200078e02ff */
[----:B------:R1:W-:Y:S01]  /*5900*/  @!P3 STG.E.U8 desc[UR36][R130.64+0x10], R13 ;  /* 0x0000100d8200b986 */ /* 0x0003e2000c101124 */
[C---:B------:R-:W-:Y:S02]  /*5910*/  ISETP.LT.OR P3, PT, R123.reuse, 0x19, !P2 ;  /* 0x000000197b00780c */ /* 0x040fe40005761670 */
[-C--:B--2---:R-:W-:Y:S01]  /*5920*/  @!P0 IMAD R15, R82, R122.reuse, RZ ;  /* 0x0000007a520f8224 */ /* 0x084fe200078e02ff */
[----:B------:R-:W-:Y:S01]  /*5930*/  @!P5 STG.E.U8 desc[UR36][R130.64+0x11], R81 ;  /* 0x000011518200d986 */ /* 0x000fe2000c101124 */
[----:B------:R-:W-:Y:S02]  /*5940*/  ISETP.LT.OR P5, PT, R123, 0x1a, !P2 ;  /* 0x0000001a7b00780c */ /* 0x000fe400057a1670 */
[----:B------:R-:W-:Y:S01]  /*5950*/  @!P4 IMAD R83, R83, R122, RZ ;  /* 0x0000007a5353c224 */ /* 0x000fe200078e02ff */
[----:B------:R2:W-:Y:S01]  /*5960*/  @!P0 STG.E.U8 desc[UR36][R6.64+0x10], R15 ;  /* 0x0000100f06008986 */ /* 0x0005e2000c101124 */
[----:B------:R-:W-:-:S03]  /*5970*/  ISETP.LT.OR P0, PT, R123, 0x19, !P1 ;  /* 0x000000197b00780c */ /* 0x000fc60004f01670 */
[----:B------:R-:W-:Y:S01]  /*5980*/  @!P4 STG.E.U8 desc[UR36][R6.64+0x11], R83 ;  /* 0x000011530600c986 */ /* 0x000fe2000c101124 */
[----:B------:R-:W-:Y:S01]  /*5990*/  ISETP.LT.OR P4, PT, R123, 0x1a, !P1 ;  /* 0x0000001a7b00780c */ /* 0x000fe20004f81670 */
[----:B0-----:R-:W-:-:S04]  /*59a0*/  @!P3 IMAD R11, R84, R122, RZ ;  /* 0x0000007a540bb224 */ /* 0x001fc800078e02ff */
[-C--:B------:R-:W-:Y:S01]  /*59b0*/  @!P5 IMAD R85, R85, R122.reuse, RZ ;  /* 0x0000007a5555d224 */ /* 0x080fe200078e02ff */
[----:B------:R0:W-:Y:S01]  /*59c0*/  @!P3 STG.E.U8 desc[UR36][R130.64+0x18], R11 ;  /* 0x0000180b8200b986 */ /* 0x0001e2000c101124 */
[C---:B------:R-:W-:Y:S02]  /*59d0*/  ISETP.LT.OR P3, PT, R123.reuse, 0x21, !P2 ;  /* 0x000000217b00780c */ /* 0x040fe40005761670 */
[-C--:B-1----:R-:W-:Y:S01]  /*59e0*/  @!P0 IMAD R13, R86, R122.reuse, RZ ;  /* 0x0000007a560d8224 */ /* 0x082fe200078e02ff */
[----:B------:R-:W-:Y:S01]  /*59f0*/  @!P5 STG.E.U8 desc[UR36][R130.64+0x19], R85 ;  /* 0x000019558200d986 */ /* 0x000fe2000c101124 */
[----:B------:R-:W-:Y:S02]  /*5a00*/  ISETP.LT.OR P5, PT, R123, 0x22, !P2 ;  /* 0x000000227b00780c */ /* 0x000fe400057a1670 */
[----:B------:R-:W-:Y:S01]  /*5a10*/  @!P4 IMAD R87, R87, R122, RZ ;  /* 0x0000007a5757c224 */ /* 0x000fe200078e02ff */
[----:B------:R1:W-:Y:S01]  /*5a20*/  @!P0 STG.E.U8 desc[UR36][R6.64+0x18], R13 ;  /* 0x0000180d06008986 */ /* 0x0003e2000c101124 */
[----:B------:R-:W-:-:S03]  /*5a30*/  ISETP.LT.OR P0, PT, R123, 0x21, !P1 ;  /* 0x000000217b00780c */ /* 0x000fc60004f01670 */
[----:B------:R-:W-:Y:S01]  /*5a40*/  @!P4 STG.E.U8 desc[UR36][R6.64+0x19], R87 ;  /* 0x000019570600c986 */ /* 0x000fe2000c101124 */
[----:B------:R-:W-:Y:S01]  /*5a50*/  ISETP.LT.OR P4, PT, R123, 0x22, !P1 ;  /* 0x000000227b00780c */ /* 0x000fe20004f81670 */
[----:B--2---:R-:W-:-:S04]  /*5a60*/  @!P3 IMAD R15, R88, R122, RZ ;  /* 0x0000007a580fb224 */ /* 0x004fc800078e02ff */
        /* <DEDUP_REMOVED lines=76> */
[C---:B------:R-:W-:Y:S01]  /*5f30*/  ISETP.LT.OR P2, PT, R123.reuse, 0x5a, !P2 ;  /* 0x0000005a7b00780c */ /* 0x040fe20005741670 */
[----:B------:R-:W-:Y:S01]  /*5f40*/  @!P5 STG.E.U8 desc[UR36][R130.64+0x51], R113 ;  /* 0x000051718200d986 */ /* 0x000fe2000c101124 */
[----:B------:R-:W-:Y:S01]  /*5f50*/  ISETP.LT.OR P5, PT, R123, 0x59, !P1 ;  /* 0x000000597b00780c */ /* 0x000fe20004fa1670 */
[----:B------:R-:W-:Y:S01]  /*5f60*/  @!P4 IMAD R115, R115, R122, RZ ;  /* 0x0000007a7373c224 */ /* 0x000fe200078e02ff */
[----:B------:R-:W-:Y:S01]  /*5f70*/  ISETP.LT.OR P1, PT, R123, 0x5a, !P1 ;  /* 0x0000005a7b00780c */ /* 0x000fe20004f21670 */
[----:B------:R0:W-:Y:S01]  /*5f80*/  @!P0 STG.E.U8 desc[UR36][R6.64+0x50], R11 ;  /* 0x0000500b06008986 */ /* 0x0001e2000c101124 */
[----:B------:R-:W-:-:S03]  /*5f90*/  ISETP.GE.AND P0, PT, R3, 0x81, PT ;  /* 0x000000810300780c */ /* 0x000fc60003f06270 */
[----:B------:R-:W-:Y:S01]  /*5fa0*/  @!P4 STG.E.U8 desc[UR36][R6.64+0x51], R115 ;  /* 0x000051730600c986 */ /* 0x000fe2000c101124 */
[-C--:B-1----:R-:W-:Y:S01]  /*5fb0*/  @!P3 IMAD R13, R116, R122.reuse, RZ ;  /* 0x0000007a740db224 */ /* 0x082fe200078e02ff */
[----:B------:R-:W-:Y:S02]  /*5fc0*/  ISETP.LT.OR P4, PT, R123, 0x1, !P0 ;  /* 0x000000017b00780c */ /* 0x000fe40004781670 */
[-C--:B------:R-:W-:Y:S02]  /*5fd0*/  @!P2 IMAD R117, R117, R122.reuse, RZ ;  /* 0x0000007a7575a224 */ /* 0x080fe400078e02ff */
[----:B------:R1:W-:Y:S01]  /*5fe0*/  @!P3 STG.E.U8 desc[UR36][R130.64+0x58], R13 ;  /* 0x0000580d8200b986 */ /* 0x0003e2000c101124 */
[----:B------:R-:W-:Y:S01]  /*5ff0*/  ISETP.LT.OR P3, PT, R123, 0x2, !P0 ;  /* 0x000000027b00780c */ /* 0x000fe20004761670 */
[-C--:B--2---:R-:W-:Y:S02]  /*6000*/  @!P5 IMAD R15, R118, R122.reuse, RZ ;  /* 0x0000007a760fd224 */ /* 0x084fe400078e02ff */
[----:B------:R-:W-:Y:S01]  /*6010*/  @!P2 STG.E.U8 desc[UR36][R130.64+0x59], R117 ;  /* 0x000059758200a986 */ /* 0x000fe2000c101124 */
[----:B------:R-:W-:Y:S01]  /*6020*/  ISETP.GE.AND P2, PT, R3, 0x89, PT ;  /* 0x000000890300780c */ /* 0x000fe20003f46270 */
[----:B------:R-:W-:-:S02]  /*6030*/  @!P1 IMAD R119, R119, R122, RZ ;  /* 0x0000007a77779224 */ /* 0x000fc400078e02ff */
[----:B------:R-:W-:Y:S01]  /*6040*/  @!P5 STG.E.U8 desc[UR36][R6.64+0x58], R15 ;  /* 0x0000580f0600d986 */ /* 0x000fe2000c101124 */
[-C--:B------:R-:W-:Y:S01]  /*6050*/  @!P4 IMAD R3, R24, R122.reuse, RZ ;  /* 0x0000007a1803c224 */ /* 0x080fe200078e02ff */
[C---:B------:R-:W-:Y:S02]  /*6060*/  ISETP.LT.OR P5, PT, R123.reuse, 0x1, !P2 ;  /* 0x000000017b00780c */ /* 0x040fe400057a1670 */
[----:B------:R-:W-:Y:S01]  /*6070*/  @!P1 STG.E.U8 desc[UR36][R6.64+0x59], R119 ;  /* 0x0000597706009986 */ /* 0x000fe2000c101124 */
[----:B------:R-:W-:Y:S01]  /*6080*/  ISETP.LT.OR P1, PT, R123, 0x2, !P2 ;  /* 0x000000027b00780c */ /* 0x000fe20005721670 */
[----:B------:R-:W-:Y:S02]  /*6090*/  @!P3 IMAD R25, R25, R122, RZ ;  /* 0x0000007a1919b224 */ /* 0x000fe400078e02ff */
[----:B------:R2:W-:Y:S01]  /*60a0*/  @!P4 STG.E.U8 desc[UR36][R4.64], R3 ;  /* 0x000000030400c986 */ /* 0x0005e2000c101124 */
[----:B------:R-:W-:-:S03]  /*60b0*/  ISETP.LT.OR P4, PT, R123, 0x9, !P0 ;  /* 0x000000097b00780c */ /* 0x000fc60004781670 */
[----:B------:R-:W-:Y:S01]  /*60c0*/  @!P3 STG.E.U8 desc[UR36][R4.64+0x1], R25 ;  /* 0x000001190400b986 */ /* 0x000fe2000c101124 */
[----:B------:R-:W-:Y:S02]  /*60d0*/  ISETP.LT.OR P3, PT, R123, 0xa, !P0 ;  /* 0x0000000a7b00780c */ /* 0x000fe40004761670 */
[----:B0-----:R-:W-:-:S03]  /*60e0*/  @!P5 IMAD R11, R26, R122, RZ ;  /* 0x0000007a1a0bd224 */ /* 0x001fc600078e02ff */
[-C--:B------:R-:W-:Y:S02]  /*60f0*/  @!P1 IMAD R27, R27, R122.reuse, RZ ;  /* 0x0000007a1b1b9224 */ /* 0x080fe400078e02ff */
[----:B------:R-:W-:Y:S01]  /*6100*/  @!P5 STG.E.U8 desc[UR36][R8.64], R11 ;  /* 0x0000000b0800d986 */ /* 0x000fe2000c101124 */
[C---:B------:R-:W-:Y:S01]  /*6110*/  ISETP.LT.OR P5, PT, R123.reuse, 0x9, !P2 ;  /* 0x000000097b00780c */ /* 0x040fe200057a1670 */
[-C--:B-1----:R-:W-:Y:S02]  /*6120*/  @!P4 IMAD R13, R28, R122.reuse, RZ ;  /* 0x0000007a1c0dc224 */ /* 0x082fe400078e02ff */
[----:B------:R-:W-:Y:S01]  /*6130*/  @!P1 STG.E.U8 desc[UR36][R8.64+0x1], R27 ;  /* 0x0000011b08009986 */ /* 0x000fe2000c101124 */
[----:B------:R-:W-:Y:S01]  /*6140*/  ISETP.LT.OR P1, PT, R123, 0xa, !P2 ;  /* 0x0000000a7b00780c */ /* 0x000fe20005721670 */
[----:B------:R-:W-:Y:S02]  /*6150*/  @!P3 IMAD R29, R29, R122, RZ ;  /* 0x0000007a1d1db224 */ /* 0x000fe400078e02ff */
[----:B------:R-:W-:Y:S01]  /*6160*/  @!P4 STG.E.U8 desc[UR36][R4.64+0x8], R13 ;  /* 0x0000080d0400c986 */ /* 0x000fe2000c101124 */
[----:B------:R-:W-:-:S03]  /*6170*/  ISETP.LT.OR P4, PT, R123, 0x11, !P0 ;  /* 0x000000117b00780c */ /* 0x000fc60004781670 */
[----:B------:R-:W-:Y:S01]  /*6180*/  @!P3 STG.E.U8 desc[UR36][R4.64+0x9], R29 ;  /* 0x0000091d0400b986 */ /* 0x000fe2000c101124 */
[----:B------:R-:W-:Y:S01]  /*6190*/  ISETP.LT.OR P3, PT, R123, 0x12, !P0 ;  /* 0x000000127b00780c */ /* 0x000fe20004761670 */
[----:B--2---:R-:W-:-:S04]  /*61a0*/  @!P5 IMAD R3, R30, R122, RZ ;  /* 0x0000007a1e03d224 */ /* 0x004fc800078e02ff */
[-C--:B------:R-:W-:Y:S01]  /*61b0*/  @!P1 IMAD R31, R31, R122.reuse, RZ ;  /* 0x0000007a1f1f9224 */ /* 0x080fe200078e02ff */
[----:B------:R0:W-:Y:S01]  /*61c0*/  @!P5 STG.E.U8 desc[UR36][R8.64+0x8], R3 ;  /* 0x000008030800d986 */ /* 0x0001e2000c101124 */
[C---:B------:R-:W-:Y:S02]  /*61d0*/  ISETP.LT.OR P5, PT, R123.reuse, 0x11, !P2 ;  /* 0x000000117b00780c */ /* 0x040fe400057a1670 */
[-C--:B------:R-:W-:Y:S01]  /*61e0*/  @!P4 IMAD R7, R32, R122.reuse, RZ ;  /* 0x0000007a2007c224 */ /* 0x080fe200078e02ff */
[----:B------:R-:W-:Y:S01]  /*61f0*/  @!P1 STG.E.U8 desc[UR36][R8.64+0x9], R31 ;  /* 0x0000091f08009986 */ /* 0x000fe2000c101124 */
[----:B------:R-:W-:Y:S02]  /*6200*/  ISETP.LT.OR P1, PT, R123, 0x12, !P2 ;  /* 0x000000127b00780c */ /* 0x000fe40005721670 */
[----:B------:R-:W-:Y:S01]  /*6210*/  @!P3 IMAD R33, R33, R122, RZ ;  /* 0x0000007a2121b224 */ /* 0x000fe200078e02ff */
[----:B------:R-:W-:Y:S01]  /*6220*/  @!P4 STG.E.U8 desc[UR36][R4.64+0x10], R7 ;  /* 0x000010070400c986 */ /* 0x000fe2000c101124 */
[----:B------:R-:W-:-:S03]  /*6230*/  ISETP.LT.OR P4, PT, R123, 0x19, !P0 ;  /* 0x000000197b00780c */ /* 0x000fc60004781670 */
[----:B------:R-:W-:Y:S01]  /*6240*/  @!P3 STG.E.U8 desc[UR36][R4.64+0x11], R33 ;  /* 0x000011210400b986 */ /* 0x000fe2000c101124 */
[----:B------:R-:W-:Y:S01]  /*6250*/  ISETP.LT.OR P3, PT, R123, 0x1a, !P0 ;  /* 0x0000001a7b00780c */ /* 0x000fe20004761670 */
[----:B0-----:R-:W-:-:S04]  /*6260*/  @!P5 IMAD R3, R34, R122, RZ ;  /* 0x0000007a2203d224 */ /* 0x001fc800078e02ff */
        /* <DEDUP_REMOVED lines=71> */
[----:B-1----:R-:W-:-:S04]  /*66e0*/  @!P5 IMAD R11, R58, R122, RZ ;  /* 0x0000007a3a0bd224 */ /* 0x002fc800078e02ff */
        /* <DEDUP_REMOVED lines=12> */
[----:B------:R-:W-:-:S04]  /*67b0*/  @!P1 IMAD R7, R62, R122, RZ ;  /* 0x0000007a3e079224 */ /* 0x000fc800078e02ff */
[-C--:B------:R-:W-:Y:S01]  /*67c0*/  @!P4 IMAD R63, R63, R122.reuse, RZ ;  /* 0x0000007a3f3fc224 */ /* 0x080fe200078e02ff */
[----:B------:R1:W-:Y:S01]  /*67d0*/  @!P1 STG.E.U8 desc[UR36][R8.64+0x48], R7 ;  /* 0x0000480708009986 */ /* 0x0003e2000c101124 */
[----:B------:R-:W-:Y:S02]  /*67e0*/  ISETP.LT.OR P1, PT, R123, 0x51, !P2 ;  /* 0x000000517b00780c */ /* 0x000fe40005721670 */
[----:B------:R-:W-:Y:S01]  /*67f0*/  @!P3 IMAD R65, R65, R122, RZ ;  /* 0x0000007a4141b224 */ /* 0x000fe200078e02ff */
[----:B------:R-:W-:Y:S01]  /*6800*/  @!P4 STG.E.U8 desc[UR36][R8.64+0x49], R63 ;  /* 0x0000493f0800c986 */ /* 0x000fe2000c101124 */
[----:B------:R-:W-:-:S03]  /*6810*/  ISETP.LT.OR P4, PT, R123, 0x52, !P2 ;  /* 0x000000527b00780c */ /* 0x000fc60005781670 */
[----:B------:R-:W-:Y:S01]  /*6820*/  @!P3 STG.E.U8 desc[UR36][R4.64+0x51], R65 ;  /* 0x000051410400b986 */ /* 0x000fe2000c101124 */
[C---:B------:R-:W-:Y:S02]  /*6830*/  ISETP.LT.OR P3, PT, R123.reuse, 0x59, !P0 ;  /* 0x000000597b00780c */ /* 0x040fe40004761670 */
[C---:B------:R-:W-:Y:S01]  /*6840*/  ISETP.LT.OR P0, PT, R123.reuse, 0x5a, !P0 ;  /* 0x0000005a7b00780c */ /* 0x040fe20004701670 */
[----:B------:R2:W-:Y:S01]  /*6850*/  @!P5 STG.E.U8 desc[UR36][R4.64+0x50], R11 ;  /* 0x0000500b0400d986 */ /* 0x0005e2000c101124 */
[C---:B------:R-:W-:Y:S01]  /*6860*/  ISETP.LT.OR P5, PT, R123.reuse, 0x59, !P2 ;  /* 0x000000597b00780c */ /* 0x040fe200057a1670 */
[----:B0-----:R-:W-:Y:S01]  /*6870*/  @!P1 IMAD R3, R66, R122, RZ ;  /* 0x0000007a42039224 */ /* 0x001fe200078e02ff */
[----:B------:R-:W-:-:S03]  /*6880*/  ISETP.LT.OR P2, PT, R123, 0x5a, !P2 ;  /* 0x0000005a7b00780c */ /* 0x000fc60005741670 */
[-C--:B------:R-:W-:Y:S01]  /*6890*/  @!P4 IMAD R67, R67, R122.reuse, RZ ;  /* 0x0000007a4343c224 */ /* 0x080fe200078e02ff */
[----:B------:R0:W-:Y:S03]  /*68a0*/  @!P1 STG.E.U8 desc[UR36][R8.64+0x50], R3 ;  /* 0x0000500308009986 */ /* 0x0001e6000c101124 */
[-C--:B-1----:R-:W-:Y:S01]  /*68b0*/  @!P3 IMAD R7, R68, R122.reuse, RZ ;  /* 0x0000007a4407b224 */ /* 0x082fe200078e02ff */
[----:B------:R0:W-:Y:S01]  /*68c0*/  @!P4 STG.E.U8 desc[UR36][R8.64+0x51], R67 ;  /* 0x000051430800c986 */ /* 0x0001e2000c101124 */
[-C--:B------:R-:W-:Y:S02]  /*68d0*/  @!P0 IMAD R69, R69, R122.reuse, RZ ;  /* 0x0000007a45458224 */ /* 0x080fe400078e02ff */
[-C--:B--2---:R-:W-:Y:S01]  /*68e0*/  @!P5 IMAD R11, R70, R122.reuse, RZ ;  /* 0x0000007a460bd224 */ /* 0x084fe200078e02ff */
[----:B------:R0:W-:Y:S01]  /*68f0*/  @!P3 STG.E.U8 desc[UR36][R4.64+0x58], R7 ;  /* 0x000058070400b986 */ /* 0x0001e2000c101124 */
[----:B------:R-:W-:-:S03]  /*6900*/  @!P2 IMAD R71, R71, R122, RZ ;  /* 0x0000007a4747a224 */ /* 0x000fc600078e02ff */
[----:B------:R0:W-:Y:S04]  /*6910*/  @!P0 STG.E.U8 desc[UR36][R4.64+0x59], R69 ;  /* 0x0000594504008986 */ /* 0x0001e8000c101124 */
[----:B------:R0:W-:Y:S04]  /*6920*/  @!P5 STG.E.U8 desc[UR36][R8.64+0x58], R11 ;  /* 0x0000580b0800d986 */ /* 0x0001e8000c101124 */
[----:B------:R0:W-:Y:S02]  /*6930*/  @!P2 STG.E.U8 desc[UR36][R8.64+0x59], R71 ;  /* 0x000059470800a986 */ /* 0x0001e4000c101124 */
.L_x_223:
[----:B------:R-:W-:Y:S05]  /*6940*/  BSYNC B0 ;  /* 0x0000000000007941 */ /* 0x000fea0003800000 */
.L_x_29:
[----:B------:R-:W-:Y:S01]  /*6950*/  ULDC UR4, c[0x0][0xc] ;  /* 0x0000030000047ab9 */ /* 0x000fe20000000800 */
[----:B------:R-:W-:Y:S01]  /*6960*/  ULDC UR5, c[0x0][0x10] ;  /* 0x0000040000057ab9 */ /* 0x000fe20000000800 */
[----:B0-----:R-:W0:Y:S01]  /*6970*/  LDC R3, c[0x0][0x14] ;  /* 0x00000500ff037b82 */ /* 0x001e220000000800 */
[----:B------:R-:W-:Y:S01]  /*6980*/  UIMAD.WIDE.U32 UR4, UR4, UR5, URZ ;  /* 0x00000005040472a5 */ /* 0x000fe2000f8e003f */
[----:B------:R-:W-:Y:S02]  /*6990*/  IMAD.MOV.U32 R123, RZ, RZ, -0x1 ;  /* 0xffffffffff7b7424 */ /* 0x000fe400078e00ff */
[----:B------:R-:W-:-:S03]  /*69a0*/  IMAD.MOV.U32 R22, RZ, RZ, -0x1 ;  /* 0xffffffffff167424 */ /* 0x000fc600078e00ff */
[----:B0-----:R-:W-:-:S04]  /*69b0*/  IMAD.WIDE.U32 R16, R3, UR4, R16 ;  /* 0x0000000403107c25 */ /* 0x001fc8000f8e0010 */
[----:B------:R-:W-:Y:S01]  /*69c0*/  IMAD R3, R3, UR5, RZ ;  /* 0x0000000503037c24 */ /* 0x000fe2000f8e02ff */
[----:B------:R-:W-:Y:S02]  /*69d0*/  ULDC.64 UR4, c[0x0][0x650] ;  /* 0x0001940000047ab9 */ /* 0x000fe40000000a00 */
[----:B------:R-:W-:Y:S01]  /*69e0*/  ISETP.GE.U32.AND P0, PT, R16, UR4, PT ;  /* 0x0000000410007c0c */ /* 0x000fe2000bf06070 */
[--C-:B------:R-:W-:Y:S01]  /*69f0*/  IMAD.IADD R17, R17, 0x1, R3.reuse ;  /* 0x0000000111117824 */ /* 0x100fe200078e0203 */
[----:B------:R-:W-:-:S04]  /*6a00*/  PRMT R3, RZ, 0x7610, R3 ;  /* 0x00007610ff037816 */ /* 0x000fc80000000003 */
[----:B------:R-:W-:-:S13]  /*6a10*/  ISETP.GE.U32.AND.EX P0, PT, R17, UR5, PT, P0 ;  /* 0x0000000511007c0c */ /* 0x000fda000bf06100 */
[----:B------:R-:W-:Y:S05]  /*6a20*/  @P0 BRA `(.L_x_224) ;  /* 0x0000000400640947 */ /* 0x000fea0003800000 */
[----:B------:R-:W0:Y:S01]  /*6a30*/  S2R R12, SR_CTAID.X ;  /* 0x00000000000c7919 */ /* 0x000e220000002500 */
[----:B------:R-:W1:Y:S01]  /*6a40*/  LDC.64 R10, c[0x0][0x628] ;  /* 0x00018a00ff0a7b82 */ /* 0x000e620000000a00 */
[----:B------:R-:W-:Y:S01]  /*6a50*/  ULDC UR4, c[0x0][0x150] ;  /* 0x0000540000047ab9 */ /* 0x000fe20000000800 */
[----:B------:R-:W-:Y:S01]  /*6a60*/  IMAD.MOV.U32 R8, RZ, RZ, R16 ;  /* 0x000000ffff087224 */ /* 0x000fe200078e0010 */
[----:B------:R-:W0:Y:S01]  /*6a70*/  S2R R23, SR_CTAID.Y ;  /* 0x0000000000177919 */ /* 0x000e220000002600 */
[----:B------:R-:W-:-:S04]  /*6a80*/  IMAD.MOV.U32 R9, RZ, RZ, R17 ;  /* 0x000000ffff097224 */ /* 0x000fc800078e0011 */
[----:B------:R-:W2:Y:S08]  /*6a90*/  LDC R21, c[0x0][0x144] ;  /* 0x00005100ff157b82 */ /* 0x000eb00000000800 */
[----:B------:R-:W2:Y:S08]  /*6aa0*/  LDC R0, c[0x0][0x630] ;  /* 0x00018c00ff007b82 */ /* 0x000eb00000000800 */
[----:B------:R-:W2:Y:S01]  /*6ab0*/  LDC.64 R14, c[0x0][0x620] ;  /* 0x00018800ff0e7b82 */ /* 0x000ea20000000a00 */
[----:B-1----:R-:W-:-:S04]  /*6ac0*/  ISETP.NE.U32.AND P0, PT, R10, RZ, PT ;  /* 0x000000ff0a00720c */ /* 0x002fc80003f05070 */
[----:B------:R-:W-:Y:S02]  /*6ad0*/  ISETP.NE.AND.EX P0, PT, R11, RZ, PT, P0 ;  /* 0x000000ff0b00720c */ /* 0x000fe40003f05300 */
[----:B0-----:R-:W-:-:S05]  /*6ae0*/  I2FP.F32.U32 R3, R12 ;  /* 0x0000000c00037245 */ /* 0x001fca0000201000 */
[----:B------:R-:W-:-:S04]  /*6af0*/  FMUL R3, R3, UR4 ;  /* 0x0000000403037c20 */ /* 0x000fc80008400000 */
[----:B------:R0:W1:Y:S02]  /*6b00*/  F2I.U32.TRUNC.NTZ R20, R3 ;  /* 0x0000000300147305 */ /* 0x000064000020f000 */
[----:B------:R-:W-:Y:S05]  /*6b10*/  @!P0 BRA `(.L_x_225) ;  /* 0x0000000000288947 */ /* 0x000fea0003800000 */
[----:B0-----:R-:W0:Y:S02]  /*6b20*/  LDC R3, c[0x0][0x634] ;  /* 0x00018d00ff037b82 */ /* 0x001e240000000800 */
[----:B0-----:R-:W-:-:S05]  /*6b30*/  IADD3 R3, P0, R16, R3, RZ ;  /* 0x0000000310037210 */ /* 0x001fca0007f1e0ff */
[----:B------:R-:W-:-:S04]  /*6b40*/  IMAD.X R13, RZ, RZ, R17, P0 ;  /* 0x000000ffff0d7224 */ /* 0x000fc800000e0611 */
[----:B------:R-:W-:-:S04]  /*6b50*/  IMAD.WIDE.U32 R4, R13, R10, RZ ;  /* 0x0000000a0d047225 */ /* 0x000fc800078e00ff */
[----:B---3--:R-:W-:-:S04]  /*6b60*/  IMAD.WIDE.U32 R6, P0, R3, R11, R4 ;  /* 0x0000000b03067225 */ /* 0x008fc80007800004 */
[----:B------:R-:W-:-:S04]  /*6b70*/  IMAD.WIDE.U32 R4, R3, R10, RZ ;  /* 0x0000000a03047225 */ /* 0x000fc800078e00ff */
[----:B------:R-:W-:Y:S01]  /*6b80*/  IMAD.X R9, RZ, RZ, RZ, P0 ;  /* 0x000000ffff097224 */ /* 0x000fe200000e06ff */
[----:B------:R-:W-:Y:S01]  /*6b90*/  IADD3 RZ, P0, R5, R6, RZ ;  /* 0x0000000605ff7210 */ /* 0x000fe20007f1e0ff */
[----:B------:R-:W-:-:S04]  /*6ba0*/  IMAD.MOV.U32 R8, RZ, RZ, R7 ;  /* 0x000000ffff087224 */ /* 0x000fc800078e0007 */
[----:B------:R-:W-:-:S08]  /*6bb0*/  IMAD.WIDE.U32.X R8, R13, R11, R8, P0 ;  /* 0x0000000b0d087225 */ /* 0x000fd000000e0408 */
.L_x_225:
[----:B------:R-:W4:Y:S01]  /*6bc0*/  LDC.64 R26, c[0x0][0x640] ;  /* 0x00019000ff1a7b82 */ /* 0x000f220000000a00 */
[-CC-:B--2---:R-:W-:Y:S01]  /*6bd0*/  SHF.R.U64 R22, R8, R0.reuse, R9.reuse ;  /* 0x0000000008167219 */ /* 0x184fe20000001209 */
[----:B-1----:R-:W-:Y:S01]  /*6be0*/  IMAD.MOV R20, RZ, RZ, -R20 ;  /* 0x000000ffff147224 */ /* 0x002fe200078e0a14 */
[----:B------:R-:W-:Y:S01]  /*6bf0*/  SHF.R.U32.HI R0, RZ, R0, R9 ;  /* 0x00000000ff007219 */ /* 0x000fe20000011609 */
[----:B------:R-:W-:Y:S01]  /*6c00*/  ULDC UR4, c[0x0][0x154] ;  /* 0x0000550000047ab9 */ /* 0x000fe20000000800 */
[----:B0-----:R-:W-:Y:S01]  /*6c10*/  IADD3 R3, P0, RZ, -R22, RZ ;  /* 0x80000016ff037210 */ /* 0x001fe20007f1e0ff */
[----:B------:R-:W-:Y:S02]  /*6c20*/  IMAD R21, R21, R20, R12 ;  /* 0x0000001415157224 */ /* 0x000fe400078e020c */
[----:B---3--:R-:W0:Y:S01]  /*6c30*/  LDC R6, c[0x0][0x618] ;  /* 0x00018600ff067b82 */ /* 0x008e220000000800 */
[----:B------:R-:W-:Y:S02]  /*6c40*/  IMAD.MOV.U32 R7, RZ, RZ, 0x1 ;  /* 0x00000001ff077424 */ /* 0x000fe400078e00ff */
[----:B------:R-:W-:-:S04]  /*6c50*/  IMAD.X R5, RZ, RZ, ~R0, P0 ;  /* 0x000000ffff057224 */ /* 0x000fc800000e0e00 */
[-C--:B------:R-:W-:Y:S01]  /*6c60*/  IMAD R0, R5, R14.reuse, RZ ;  /* 0x0000000e05007224 */ /* 0x080fe200078e02ff */
[----:B------:R-:W1:Y:S01]  /*6c70*/  LDC R8, c[0x0][0x608] ;  /* 0x00018200ff087b82 */ /* 0x000e620000000800 */
[----:B------:R-:W-:-:S04]  /*6c80*/  IMAD.WIDE.U32 R4, R3, R14, R16 ;  /* 0x0000000e03047225 */ /* 0x000fc800078e0010 */
[----:B------:R-:W-:Y:S01]  /*6c90*/  IMAD R3, R3, R15, R0 ;  /* 0x0000000f03037224 */ /* 0x000fe200078e0200 */
[----:B------:R-:W-:Y:S02]  /*6ca0*/  I2FP.F32.U32 R0, R23 ;  /* 0x0000001700007245 */ /* 0x000fe40000201000 */
[----:B------:R-:W2:Y:S01]  /*6cb0*/  LDC R24, c[0x0][0x658] ;  /* 0x00019600ff187b82 */ /* 0x000ea20000000800 */
[----:B------:R-:W-:Y:S01]  /*6cc0*/  IMAD.IADD R3, R5, 0x1, R3 ;  /* 0x0000000105037824 */ /* 0x000fe200078e0203 */
[----:B----4-:R-:W-:Y:S01]  /*6cd0*/  ISETP.NE.U32.AND P0, PT, R26, RZ, PT ;  /* 0x000000ff1a00720c */ /* 0x010fe20003f05070 */
[----:B------:R-:W-:Y:S01]  /*6ce0*/  FMUL R0, R0, UR4 ;  /* 0x0000000400007c20 */ /* 0x000fe20008400000 */
[----:B------:R-:W-:Y:S02]  /*6cf0*/  IMAD.MOV.U32 R5, RZ, RZ, -0x1 ;  /* 0xffffffffff057424 */ /* 0x000fe400078e00ff */
[----:B------:R-:W-:Y:S01]  /*6d00*/  ISETP.NE.AND.EX P0, PT, R27, RZ, PT, P0 ;  /* 0x000000ff1b00720c */ /* 0x000fe20003f05300 */
[----:B------:R3:W4:Y:S01]  /*6d10*/  F2I.U32.TRUNC.NTZ R13, R0 ;  /* 0x00000000000d7305 */ /* 0x000722000020f000 */
[----:B------:R-:W3:Y:S01]  /*6d20*/  LDC R20, c[0x0][0x148] ;  /* 0x00005200ff147b82 */ /* 0x000ee20000000800 */
[----:B0-----:R-:W-:-:S02]  /*6d30*/  SHF.R.U64 R12, R4, R6, R3 ;  /* 0x00000006040c7219 */ /* 0x001fc40000001203 */
[----:B------:R-:W-:-:S05]  /*6d40*/  SHF.R.U32.HI R3, RZ, R6, R3 ;  /* 0x00000006ff037219 */ /* 0x000fca0000011603 */
[----:B------:R-:W0:Y:S01]  /*6d50*/  LDC R15, c[0x0][0x600] ;  /* 0x00018000ff0f7b82 */ /* 0x000e220000000800 */
[-CC-:B-1----:R-:W-:Y:S02]  /*6d60*/  SHF.R.U64 R10, R12, R8.reuse, R3.reuse ;  /* 0x000000080c0a7219 */ /* 0x182fe40000001203 */
[----:B------:R-:W-:-:S05]  /*6d70*/  SHF.R.U32.HI R3, RZ, R8, R3 ;  /* 0x00000008ff037219 */ /* 0x000fca0000011603 */
[----:B------:R-:W1:Y:S01]  /*6d80*/  LDC R28, c[0x0][0x648] ;  /* 0x00019200ff1c7b82 */ /* 0x000e620000000800 */
[-C--:B--2---:R-:W-:Y:S02]  /*6d90*/  SHF.L.U32 R4, R5, R24.reuse, RZ ;  /* 0x0000001805047219 */ /* 0x084fe400000006ff */
[-CC-:B------:R-:W-:Y:S02]  /*6da0*/  SHF.R.U64 R14, R10, R24.reuse, R3.reuse ;  /* 0x000000180a0e7219 */ /* 0x180fe40000001203 */
[----:B------:R-:W-:Y:S02]  /*6db0*/  SHF.R.U32.HI R5, RZ, R24, R3 ;  /* 0x00000018ff057219 */ /* 0x000fe40000011603 */
[----:B------:R-:W-:Y:S01]  /*6dc0*/  LOP3.LUT R25, RZ, R4, RZ, 0x33, !PT ;  /* 0x00000004ff197212 */ /* 0x000fe200078e33ff */
[----:B------:R-:W2:Y:S01]  /*6dd0*/  LDC R29, c[0x0][0x638] ;  /* 0x00018e00ff1d7b82 */ /* 0x000ea20000000800 */
[----:B------:R-:W-:Y:S01]  /*6de0*/  SHF.L.U32 R24, R7, R24, RZ ;  /* 0x0000001807187219 */ /* 0x000fe200000006ff */
[----:B------:R-:W-:-:S06]  /*6df0*/  IMAD.MOV.U32 R4, RZ, RZ, R14 ;  /* 0x000000ffff047224 */ /* 0x000fcc00078e000e */
[----:B------:R-:W0:Y:S01]  /*6e00*/  LDC R30, c[0x0][0x610] ;  /* 0x00018400ff1e7b82 */ /* 0x000e220000000800 */
[----:B----4-:R-:W-:Y:S05]  /*6e10*/  @!P0 BRA `(.L_x_226) ;  /* 0x0000000000288947 */ /* 0x010fea0003800000 */
[----:B------:R-:W4:Y:S02]  /*6e20*/  LDC R3, c[0x0][0x64c] ;  /* 0x00019300ff037b82 */ /* 0x000f240000000800 */
[----:B----4-:R-:W-:-:S05]  /*6e30*/  IADD3 R3, P0, R14, R3, RZ ;  /* 0x000000030e037210 */ /* 0x010fca0007f1e0ff */
        /* <DEDUP_REMOVED lines=8> */
.L_x_226:
[----:B------:R-:W-:Y:S01]  /*6ec0*/  ISETP.NE.AND P0, PT, R2, 0x1, PT ;  /* 0x000000010200780c */ /* 0x000fe20003f05270 */
[----:B0-----:R-:W-:Y:S01]  /*6ed0*/  VIADD R7, R15, 0xffffffff ;  /* 0xffffffff0f077836 */ /* 0x001fe20000000000 */
[----:B-1-3--:R-:W-:Y:S01]  /*6ee0*/  SHF.R.U64 R0, R4, R28, R5 ;  /* 0x0000001c04007219 */ /* 0x00afe20000001205 */
[----:B------:R-:W-:Y:S01]  /*6ef0*/  IMAD.MOV R13, RZ, RZ, -R13 ;  /* 0x000000ffff0d7224 */ /* 0x000fe200078e0a0d */
[----:B------:R-:W-:Y:S01]  /*6f00*/  LOP3.LUT R5, R10, R25, RZ, 0xc0, !PT ;  /* 0x000000190a057212 */ /* 0x000fe200078ec0ff */
[----:B------:R-:W-:Y:S01]  /*6f10*/  IMAD.MOV.U32 R4, RZ, RZ, 0x1 ;  /* 0x00000001ff047424 */ /* 0x000fe200078e00ff */
[----:B------:R-:W-:Y:S01]  /*6f20*/  LOP3.LUT R12, R12, R7, RZ, 0xc0, !PT ;  /* 0x000000070c0c7212 */ /* 0x000fe200078ec0ff */
[----:B------:R-:W-:Y:S02]  /*6f30*/  IMAD.MOV R3, RZ, RZ, -R0 ;  /* 0x000000ffff037224 */ /* 0x000fe400078e0a00 */
[----:B------:R-:W-:Y:S02]  /*6f40*/  IMAD R0, R24, R0, R5 ;  /* 0x0000000018007224 */ /* 0x000fe400078e0205 */
[----:B--2---:R-:W-:-:S02]  /*6f50*/  IMAD R3, R3, R29, R14 ;  /* 0x0000001d03037224 */ /* 0x004fc400078e020e */
[----:B------:R-:W-:Y:S02]  /*6f60*/  @P0 IMAD R21, R20, R13, R23 ;  /* 0x0000000d14150224 */ /* 0x000fe400078e0217 */
[----:B------:R-:W-:Y:S01]  /*6f70*/  IMAD R5, R3, R15, R12 ;  /* 0x0000000f03057224 */ /* 0x000fe200078e020c */
[----:B------:R-:W-:Y:S01]  /*6f80*/  PRMT R3, R4, 0x7610, R3 ;  /* 0x0000761004037816 */ /* 0x000fe20000000003 */
[----:B------:R-:W-:-:S05]  /*6f90*/  IMAD R0, R0, R30, R21 ;  /* 0x0000001e00007224 */ /* 0x000fca00078e0215 */
[----:B------:R-:W-:Y:S02]  /*6fa0*/  SEL R123, R5, R0, !P0 ;  /* 0x00000000057b7207 */ /* 0x000fe40004000000 */
[----:B------:R-:W-:-:S07]  /*6fb0*/  SEL R0, R0, R5, !P0 ;  /* 0x0000000500007207 */ /* 0x000fce0004000000 */
.L_x_224:
[----:B------:R-:W-:Y:S01]  /*6fc0*/  LOP3.LUT P0, RZ, R3, 0xff, RZ, 0xc0, !PT ;  /* 0x000000ff03ff7812 */ /* 0x000fe2000780c0ff */
[----:B------:R-:W-:-:S12]  /*6fd0*/  IMAD.MOV.U32 R23, RZ, RZ, R0 ;  /* 0x000000ffff177224 */ /* 0x000fd800078e0000 */
[----:B------:R-:W-:Y:S05]  /*6fe0*/  @P0 BRA `(.L_x_227) ;  /* 0xffffffa000800947 */ /* 0x000fea000383ffff */
[----:B------:R-:W-:Y:S05]  /*6ff0*/  EXIT ;  /* 0x000000000000794d */ /* 0x000fea0003800000 */
.L_x_4:
[----:B0-----:R-:W-:Y:S01]  /*7000*/  ULDC.64 UR4, c[0x0][0x650] ;  /* 0x0001940000047ab9 */ /* 0x001fe20000000a00 */
        /* <DEDUP_REMOVED lines=25> */
.L_x_229:
        /* <DEDUP_REMOVED lines=14> */
[----:B------:R-:W-:Y:S02]  /*7280*/  IMAD R5, R7, R23, R10 ;  /* 0x0000001707057224 */ /* 0x000fe400078e020a */
[----:B------:R-:W-:Y:S02]  /*7290*/  IMAD.MOV.U32 R10, RZ, RZ, 0x1 ;  /* 0x00000001ff0a7424 */ /* 0x000fe400078e00ff */
[----:B------:R-:W-:Y:S01]  /*72a0*/  IMAD.IADD R5, R9, 0x1, R5 ;  /* 0x0000000109057824 */ /* 0x000fe200078e0205 */
[----:B------:R-:W4:Y:S04]  /*72b0*/  LDC R20, c[0x0][0x608] ;  /* 0x00018200ff147b82 */ /* 0x000f280000000800 */
[----:B0-----:R-:W-:-:S02]  /*72c0*/  SHF.R.U64 R12, R8, R24, R5 ;  /* 0x00000018080c7219 */ /* 0x001fc40000001205 */
        /* <DEDUP_REMOVED lines=8> */
[----:B--2---:R-:W-:Y:S01]  /*7350*/  IMAD R24, R13, R7, R4 ;  /* 0x000000070d187224 */ /* 0x004fe200078e0204 */
[----:B------:R2:W3:Y:S06]  /*7360*/  F2I.U32.TRUNC.NTZ R21, R8 ;  /* 0x0000000800157305 */ /* 0x0004ec000020f000 */
[----:B------:R-:W1:Y:S01]  /*7370*/  LDC R22, c[0x0][0x600] ;  /* 0x00018000ff167b82 */ /* 0x000e620000000800 */
[-CC-:B----4-:R-:W-:Y:S02]  /*7380*/  SHF.R.U64 R15, R12, R20.reuse, R5.reuse ;  /* 0x000000140c0f7219 */ /* 0x190fe40000001205 */
[----:B------:R-:W-:Y:S01]  /*7390*/  SHF.R.U32.HI R4, RZ, R20, R5 ;  /* 0x00000014ff047219 */ /* 0x000fe20000011605 */
[----:B------:R-:W-:-:S04]  /*73a0*/  IMAD.MOV.U32 R20, RZ, RZ, -0x1 ;  /* 0xffffffffff147424 */ /* 0x000fc800078e00ff */
[----:B------:R-:W4:Y:S01]  /*73b0*/  LDC R28, c[0x0][0x648] ;  /* 0x00019200ff1c7b82 */ /* 0x000f220000000800 */
[-C--:B0-----:R-:W-:Y:S02]  /*73c0*/  SHF.L.U32 R7, R20, R25.reuse, RZ ;  /* 0x0000001914077219 */ /* 0x081fe400000006ff */
[-CC-:B------:R-:W-:Y:S02]  /*73d0*/  SHF.R.U64 R20, R15, R25.reuse, R4.reuse ;  /* 0x000000190f147219 */ /* 0x180fe40000001204 */
[-C--:B------:R-:W-:Y:S02]  /*73e0*/  SHF.R.U32.HI R5, RZ, R25.reuse, R4 ;  /* 0x00000019ff057219 */ /* 0x080fe40000011604 */
[----:B------:R-:W-:Y:S01]  /*73f0*/  SHF.L.U32 R25, R10, R25, RZ ;  /* 0x000000190a197219 */ /* 0x000fe200000006ff */
[----:B------:R-:W0:Y:S01]  /*7400*/  LDC R29, c[0x0][0x638] ;  /* 0x00018e00ff1d7b82 */ /* 0x000e220000000800 */
[----:B------:R-:W-:Y:S01]  /*7410*/  LOP3.LUT R30, RZ, R7, RZ, 0x33, !PT ;  /* 0x00000007ff1e7212 */ /* 0x000fe200078e33ff */
[----:B------:R-:W-:-:S06]  /*7420*/  IMAD.MOV.U32 R4, RZ, RZ, R20 ;  /* 0x000000ffff047224 */ /* 0x000fcc00078e0014 */
[----:B------:R-:W0:Y:S01]  /*7430*/  LDC R31, c[0x0][0x610] ;  /* 0x00018400ff1f7b82 */ /* 0x000e220000000800 */
[----:B--23--:R-:W-:Y:S05]  /*7440*/  @!P0 BRA `(.L_x_230) ;  /* 0x0000000000288947 */ /* 0x00cfea0003800000 */
[----:B------:R-:W2:Y:S02]  /*7450*/  LDC R7, c[0x0][0x64c] ;  /* 0x00019300ff077b82 */ /* 0x000ea40000000800 */
[----:B--2---:R-:W-:-:S05]  /*7460*/  IADD3 R7, P0, R20, R7, RZ ;  /* 0x0000000714077210 */ /* 0x004fca0007f1e0ff */
        /* <DEDUP_REMOVED lines=8> */
.L_x_230:
[----:B------:R-:W-:Y:S01]  /*74f0*/  ISETP.NE.AND P0, PT, R2, 0x1, PT ;  /* 0x000000010200780c */ /* 0x000fe20003f05270 */
[----:B-1----:R-:W-:Y:S01]  /*7500*/  VIADD R11, R22, 0xffffffff ;  /* 0xffffffff160b7836 */ /* 0x002fe20000000000 */
[----:B----4-:R-:W-:Y:S01]  /*7510*/  SHF.R.U64 R5, R4, R28, R5 ;  /* 0x0000001c04057219 */ /* 0x010fe20000001205 */
[----:B------:R-:W-:Y:S01]  /*7520*/  IMAD.MOV R21, RZ, RZ, -R21 ;  /* 0x000000ffff157224 */ /* 0x000fe200078e0a15 */
[----:B------:R-:W-:Y:S01]  /*7530*/  LOP3.LUT R4, R15, R30, RZ, 0xc0, !PT ;  /* 0x0000001e0f047212 */ /* 0x000fe200078ec0ff */
[----:B------:R-:W-:Y:S02]  /*7540*/  IMAD.MOV.U32 R8, RZ, RZ, R14 ;  /* 0x000000ffff087224 */ /* 0x000fe400078e000e */
[----:B------:R-:W-:Y:S02]  /*7550*/  IMAD.MOV R7, RZ, RZ, -R5 ;  /* 0x000000ffff077224 */ /* 0x000fe400078e0a05 */
[----:B------:R-:W-:Y:S01]  /*7560*/  IMAD R9, R25, R5, R4 ;  /* 0x0000000519097224 */ /* 0x000fe200078e0204 */
[----:B------:R-:W-:Y:S01]  /*7570*/  LOP3.LUT R5, R12, R11, RZ, 0xc0, !PT ;  /* 0x0000000b0c057212 */ /* 0x000fe200078ec0ff */
[----:B0-----:R-:W-:-:S02]  /*7580*/  IMAD R4, R7, R29, R20 ;  /* 0x0000001d07047224 */ /* 0x001fc400078e0214 */
[----:B------:R-:W-:Y:S02]  /*7590*/  @P0 IMAD R24, R23, R21, R6 ;  /* 0x0000001517180224 */ /* 0x000fe400078e0206 */
[----:B------:R-:W-:Y:S02]  /*75a0*/  IMAD R4, R4, R22, R5 ;  /* 0x0000001604047224 */ /* 0x000fe400078e0205 */
[----:B------:R-:W-:Y:S02]  /*75b0*/  IMAD R9, R9, R31, R24 ;  /* 0x0000001f09097224 */ /* 0x000fe400078e0218 */
[----:B------:R-:W-:-:S03]  /*75c0*/  IMAD.MOV.U32 R7, RZ, RZ, 0x1 ;  /* 0x00000001ff077424 */ /* 0x000fc600078e00ff */
[----:B------:R-:W-:Y:S02]  /*75d0*/  SEL R20, R4, R9, !P0 ;  /* 0x0000000904147207 */ /* 0x000fe40004000000 */
[----:B------:R-:W-:-:S07]  /*75e0*/  SEL R9, R9, R4, !P0 ;  /* 0x0000000409097207 */ /* 0x000fce0004000000 */
.L_x_228:
[----:B------:R-:W-:-:S08]  /*75f0*/  NOP ;  /* 0x0000000000007918 */ /* 0x000fd00000000000 */
[----:B------:R-:W0:-:S00]  /*7600*/  USETMAXREG.DEALLOC.CTAPOOL 0x28 ;  /* 0x00000028000079c8 */ /* 0x000e0000080e0500 */
[----:B0-----:R-:W-:-:S13]  /*7610*/  ISETP.NE.AND P0, PT, R0, RZ, PT ;  /* 0x000000ff0000720c */ /* 0x001fda0003f05270 */
[----:B------:R-:W-:Y:S05]  /*7620*/  @P0 EXIT ;  /* 0x000000000000094d */ /* 0x000fea0003800000 */
[----:B------:R-:W-:Y:S01]  /*7630*/  LOP3.LUT P0, RZ, R7, 0xff, RZ, 0xc0, !PT ;  /* 0x000000ff07ff7812 */ /* 0x000fe2000780c0ff */
[----:B------:R-:W-:Y:S02]  /*7640*/  IMAD.MOV.U32 R0, RZ, RZ, 0x1 ;  /* 0x00000001ff007424 */ /* 0x000fe400078e00ff */
[----:B------:R-:W-:-:S10]  /*7650*/  IMAD.MOV.U32 R12, RZ, RZ, RZ ;  /* 0x000000ffff0c7224 */ /* 0x000fd400078e00ff */
[----:B------:R-:W-:Y:S05]  /*7660*/  @!P0 BRA `(.L_x_231) ;  /* 0x0000000c00308947 */ /* 0x000fea0003800000 */
[----:B------:R-:W0:Y:S01]  /*7670*/  LDC R0, c[0x0][0x28c] ;  /* 0x0000a300ff007b82 */ /* 0x000e220000000800 */
[----:B------:R-:W-:Y:S01]  /*7680*/  LOP3.LUT P0, RZ, R18, 0x1f, RZ, 0xc0, !PT ;  /* 0x0000001f12ff7812 */ /* 0x000fe2000780c0ff */
[----:B------:R-:W-:Y:S01]  /*7690*/  ULDC UR5, c[0x0][0x600] ;  /* 0x0001800000057ab9 */ /* 0x000fe20000000800 */
[C---:B------:R-:W-:Y:S01]  /*76a0*/  ISETP.NE.AND P2, PT, R3.reuse, RZ, PT ;  /* 0x000000ff0300720c */ /* 0x040fe20003f45270 */
[----:B------:R-:W-:Y:S01]  /*76b0*/  ULDC UR4, c[0x0][0xc] ;  /* 0x0000030000047ab9 */ /* 0x000fe20000000800 */
[----:B------:R-:W-:Y:S01]  /*76c0*/  ISETP.NE.OR P0, PT, R3, RZ, !P0 ;  /* 0x000000ff0300720c */ /* 0x000fe20004705670 */
[----:B------:R-:W-:Y:S01]  /*76d0*/  UIADD3 UR16, UR5, -0x1, URZ ;  /* 0xffffffff05107890 */ /* 0x000fe2000fffe03f */
[----:B------:R-:W-:Y:S01]  /*76e0*/  BSSY B0, `(.L_x_231) ;  /* 0x00000c4000007945 */ /* 0x000fe20003800000 */
[----:B------:R-:W-:Y:S01]  /*76f0*/  ULDC UR6, c[0x0][0x658] ;  /* 0x0001960000067ab9 */ /* 0x000fe20000000800 */
[----:B------:R-:W-:Y:S01]  /*7700*/  ULDC UR5, c[0x0][0x10] ;  /* 0x0000040000057ab9 */ /* 0x000fe20000000800 */
[----:B------:R-:W-:Y:S01]  /*7710*/  UMOV UR7, 0xffffffff ;  /* 0xffffffff00077882 */ /* 0x000fe20000000000 */
[----:B------:R-:W-:Y:S01]  /*7720*/  UMOV UR8, 0x1 ;  /* 0x0000000100087882 */ /* 0x000fe20000000000 */
[----:B------:R-:W-:Y:S01]  /*7730*/  UIMAD.WIDE.U32 UR4, UR4, UR5, URZ ;  /* 0x00000005040472a5 */ /* 0x000fe2000f8e003f */
[----:B------:R-:W-:Y:S01]  /*7740*/  IMAD.MOV.U32 R13, RZ, RZ, 0x1 ;  /* 0x00000001ff0d7424 */ /* 0x000fe200078e00ff */
[----:B------:R-:W-:Y:S01]  /*7750*/  USHF.L.U32 UR7, UR7, UR6, URZ ;  /* 0x0000000607077299 */ /* 0x000fe2000800063f */
[----:B------:R-:W-:Y:S01]  /*7760*/  LOP3.LUT R11, R19, 0x2, RZ, 0xfc, !PT ;  /* 0x00000002130b7812 */ /* 0x000fe200078efcff */
[----:B------:R-:W-:Y:S01]  /*7770*/  USHF.L.U32 UR18, UR8, UR6, URZ ;  /* 0x0000000608127299 */ /* 0x000fe2000800063f */
[----:B------:R-:W-:Y:S01]  /*7780*/  IMAD.MOV.U32 R12, RZ, RZ, RZ ;  /* 0x000000ffff0c7224 */ /* 0x000fe200078e00ff */
[----:B------:R-:W-:Y:S01]  /*7790*/  ULOP3.LUT UR17, URZ, UR7, URZ, 0x33, !UPT ;  /* 0x000000073f117292 */ /* 0x000fe2000f8e333f */
[----:B------:R-:W-:Y:S01]  /*77a0*/  ULDC UR6, c[0x0][0x14] ;  /* 0x0000050000067ab9 */ /* 0x000fe20000000800 */
[----:B------:R-:W-:Y:S01]  /*77b0*/  ULDC.64 UR22, c[0x0][0x198] ;  /* 0x0000660000167ab9 */ /* 0x000fe20000000a00 */
[----:B------:R-:W-:Y:S01]  /*77c0*/  UIMAD.WIDE.U32 UR20, UR4, UR6, URZ ;  /* 0x00000006041472a5 */ /* 0x000fe2000f8e003f */
[----:B0-----:R-:W-:Y:S01]  /*77d0*/  VIADD R0, R0, 0x1f ;  /* 0x0000001f00007836 */ /* 0x001fe20000000000 */
[----:B------:R-:W-:-:S04]  /*77e0*/  UIMAD UR13, UR5, UR6, URZ ;  /* 0x00000006050d72a4 */ /* 0x000fc8000f8e023f */
[----:B------:R-:W-:Y:S01]  /*77f0*/  SHF.R.S32.HI R5, RZ, 0x1f, R0 ;  /* 0x0000001fff057819 */ /* 0x000fe20000011400 */
[----:B------:R-:W-:-:S03]  /*7800*/  UIADD3 UR13, UR21, UR13, URZ ;  /* 0x0000000d150d7290 */ /* 0x000fc6000fffe03f */
[----:B------:R-:W-:Y:S01]  /*7810*/  LEA.HI R3, R5, R0, RZ, 0x5 ;  /* 0x0000000005037211 */ /* 0x000fe200078f28ff */
[----:B------:R-:W-:-:S03]  /*7820*/  IMAD.MOV.U32 R0, RZ, RZ, 0x1 ;  /* 0x00000001ff007424 */ /* 0x000fc600078e00ff */
[----:B------:R-:W-:-:S05]  /*7830*/  SHF.R.S32.HI R3, RZ, 0x5, R3 ;  /* 0x00000005ff037819 */ /* 0x000fca0000011403 */
[----:B------:R-:W-:-:S07]  /*7840*/  VIADD R10, R3, 0x1 ;  /* 0x00000001030a7836 */ /* 0x000fce0000000000 */
.L_x_243:
[----:B------:R-:W-:-:S03]  /*7850*/  UMOV UR4, 0xffffffff ;  /* 0xffffffff00047882 */ /* 0x000fc60000000000 */
[----:B------:R-:W-:Y:S05]  /*7860*/  BRA.DIV UR4, `(.L_x_232) ;  /* 0x0000001604d87947 */ /* 0x000fea000b800000 */
[----:B------:R-:W-:-:S13]  /*7870*/  ELECT P6, URZ, PT ;  /* 0x00000000003f782f */ /* 0x000fda00038c0000 */
.L_x_270:
[----:B------:R-:W0:Y:S01]  /*7880*/  LDC R4, c[0x0][0x28c] ;  /* 0x0000a300ff047b82 */ /* 0x000e220000000800 */
[----:B------:R-:W-:Y:S01]  /*7890*/  BSSY B1, `(.L_x_233) ;  /* 0x0000037000017945 */ /* 0x000fe20003800000 */
[----:B0-----:R-:W-:-:S13]  /*78a0*/  ISETP.LT.OR P6, PT, R4, 0x1, !P6 ;  /* 0x000000010400780c */ /* 0x001fda00077c1670 */
[----:B------:R-:W-:Y:S05]  /*78b0*/  @P6 BRA `(.L_x_234) ;  /* 0x0000000000d06947 */ /* 0x000fea0003800000 */
[----:B------:R-:W-:Y:S02]  /*78c0*/  IMAD R20, R20, 0x60, RZ ;  /* 0x0000006014147824 */ /* 0x000fe400078e02ff */
[----:B------:R-:W-:Y:S02]  /*78d0*/  IMAD.SHL.U32 R15, R9, 0x100, RZ ;  /* 0x00000100090f7824 */ /* 0x000fe400078e00ff */
[----:B------:R-:W-:Y:S02]  /*78e0*/  IMAD.MOV.U32 R18, RZ, RZ, RZ ;  /* 0x000000ffff127224 */ /* 0x000fe400078e00ff */
[----:B------:R-:W-:Y:S02]  /*78f0*/  IMAD.MOV.U32 R4, RZ, RZ, R10 ;  /* 0x000000ffff047224 */ /* 0x000fe400078e000a */
[----:B------:R-:W-:Y:S02]  /*7900*/  IMAD.MOV.U32 R5, RZ, RZ, R0 ;  /* 0x000000ffff057224 */ /* 0x000fe400078e0000 */
[----:B------:R-:W-:-:S07]  /*7910*/  IMAD.MOV.U32 R6, RZ, RZ, R12 ;  /* 0x000000ffff067224 */ /* 0x000fce00078e000c */
.L_x_238:
[----:B------:R-:W0:Y:S01]  /*7920*/  S2R R14, SR_CgaCtaId ;  /* 0x00000000000e7919 */ /* 0x000e220000008800 */
[----:B------:R-:W-:Y:S01]  /*7930*/  MOV R7, 0x400 ;  /* 0x0000040000077802 */ /* 0x000fe20000000f00 */
[----:B------:R-:W1:Y:S03]  /*7940*/  @!P2 LDC R9, c[0x0][0x500] ;  /* 0x00014000ff09ab82 */ /* 0x000e660000000800 */
[----:B0-----:R-:W-:Y:S02]  /*7950*/  LEA R21, R14, R7, 0x18 ;  /* 0x000000070e157211 */ /* 0x001fe400078ec0ff */
[----:B------:R-:W-:-:S03]  /*7960*/  SHF.L.U32 R7, R5, 0x1f, RZ ;  /* 0x0000001f05077819 */ /* 0x000fc600000006ff */
[----:B------:R-:W-:-:S04]  /*7970*/  IMAD R14, R6, 0x8, R21 ;  /* 0x00000008060e7824 */ /* 0x000fc800078e0215 */
[----:B------:R-:W0:Y:S02]  /*7980*/  SYNCS.PHASECHK.TRANS64.TRYWAIT P1, [R14+URZ+0xa0], R7 ;  /* 0x0000a0070e0075a7 */ /* 0x000e24000802017f */
[----:B01----:R-:W-:Y:S05]  /*7990*/  @!P1 BRA `(.L_x_235) ;  /* 0x0000001400ac9947 */ /* 0x003fea0003800000 */
.L_x_271:
[----:B0-----:R-:W-:Y:S01]  /*79a0*/  PRMT R7, R11, 0x9910, RZ ;  /* 0x000099100b077816 */ /* 0x001fe200000000ff */
[----:B------:R0:W-:Y:S03]  /*79b0*/  @!P2 SYNCS.ARRIVE.TRANS64 RZ, [R14+URZ], R9 ;  /* 0x000000090effa9a7 */ /* 0x0001e6000800003f */
[----:B------:R-:W-:-:S13]  /*79c0*/  ISETP.NE.AND P1, PT, R7, 0x2, PT ;  /* 0x000000020700780c */ /* 0x000fda0003f25270 */
[----:B0-----:R-:W-:Y:S05]  /*79d0*/  @P1 BRA `(.L_x_236) ;  /* 0x0000000000041947 */ /* 0x001fea0003800000 */
[----:B------:R-:W-:Y:S01]  /*79e0*/  BPT.TRAP 0x1 ;  /* 0x000000040000795c */ /* 0x000fe20000300000 */
.L_x_236:
[----:B------:R-:W-:Y:S05]  /*79f0*/  @P0 BRA `(.L_x_237) ;  /* 0x0000000000040947 */ /* 0x000fea0003800000 */
[----:B------:R-:W-:Y:S01]  /*7a00*/  BPT.TRAP 0x1 ;  /* 0x000000040000795c */ /* 0x000fe20000300000 */
.L_x_237:
[--C-:B------:R-:W-:Y:S01]  /*7a10*/  IMAD R7, R6, 0x2000, R21.reuse ;  /* 0x0000200006077824 */ /* 0x100fe200078e0215 */
[----:B------:R-:W-:Y:S01]  /*7a20*/  R2UR UR9, R14 ;  /* 0x000000000e0972ca */ /* 0x000fe200000e0000 */
[----:B------:R-:W-:Y:S01]  /*7a30*/  IMAD R21, R6, 0xc00, R21 ;  /* 0x00000c0006157824 */ /* 0x000fe200078e0215 */
[----:B------:R-:W-:Y:S01]  /*7a40*/  UIADD3 UR4, UP0, UR22, 0xf0, URZ ;  /* 0x000000f016047890 */ /* 0x000fe2000ff1e03f */
[----:B------:R-:W-:Y:S01]  /*7a50*/  VIADD R4, R4, 0xffffffff ;  /* 0xffffffff04047836 */ /* 0x000fe20000000000 */
[----:B------:R-:W-:Y:S01]  /*7a60*/  R2UR UR5, R7 ;  /* 0x00000000070572ca */ /* 0x000fe200000e0000 */
[----:B------:R-:W-:Y:S01]  /*7a70*/  UIADD3 UR24, UP1, UR22, 0x1f0, URZ ;  /* 0x000001f016187890 */ /* 0x000fe2000ff3e03f */
[----:B------:R-:W-:Y:S01]  /*7a80*/  R2UR UR8, R21 ;  /* 0x00000000150872ca */ /* 0x000fe200000e0000 */
[----:B------:R-:W-:Y:S01]  /*7a90*/  VIADD R6, R6, 0x1 ;  /* 0x0000000106067836 */ /* 0x000fe20000000000 */
[----:B------:R-:W-:Y:S01]  /*7aa0*/  R2UR UR11, R15 ;  /* 0x000000000f0b72ca */ /* 0x000fe200000e0000 */
[----:B------:R-:W-:Y:S01]  /*7ab0*/  UIADD3.X UR25, URZ, UR23, URZ, UP1, !UPT ;  /* 0x000000173f197290 */ /* 0x000fe20008ffe43f */
[----:B------:R-:W-:Y:S01]  /*7ac0*/  R2UR UR10, R18 ;  /* 0x00000000120a72ca */ /* 0x000fe200000e0000 */
[----:B------:R-:W-:Y:S01]  /*7ad0*/  UMOV UR6, 0x0 ;  /* 0x0000000000067882 */ /* 0x000fe20000000000 */
[----:B------:R-:W-:Y:S01]  /*7ae0*/  R2UR UR12, R8 ;  /* 0x00000000080c72ca */ /* 0x000fe200000e0000 */
[----:B------:R-:W-:Y:S01]  /*7af0*/  UMOV UR7, 0x10000000 ;  /* 0x1000000000077882 */ /* 0x000fe20000000000 */
[----:B------:R-:W-:Y:S01]  /*7b00*/  R2UR UR19, R20 ;  /* 0x00000000141372ca */ /* 0x000fe200000e0000 */
[----:B------:R-:W-:Y:S01]  /*7b10*/  VIADD R18, R18, 0x20 ;  /* 0x0000002012127836 */ /* 0x000fe20000000000 */
[----:B------:R-:W-:Y:S01]  /*7b20*/  ISETP.GT.AND P3, PT, R4, 0x1, PT ;  /* 0x000000010400780c */ /* 0x000fe20003f64270 */
[----:B------:R-:W-:Y:S01]  /*7b30*/  UIADD3 UR14, UR5, 0x200, URZ ;  /* 0x00000200050e7890 */ /* 0x000fe2000fffe03f */
[----:B------:R-:W-:Y:S01]  /*7b40*/  ISETP.NE.AND P1, PT, R6, 0x14, PT ;  /* 0x000000140600780c */ /* 0x000fe20003f25270 */
[----:B------:R-:W-:-:S02]  /*7b50*/  UIADD3.X UR5, URZ, UR23, URZ, UP0, !UPT ;  /* 0x000000173f057290 */ /* 0x000fc400087fe43f */
[----:B------:R-:W-:Y:S01]  /*7b60*/  UIADD3 UR15, UR8, 0x28200, URZ ;  /* 0x00028200080f7890 */ /* 0x000fe2000fffe03f */
[----:B------:R-:W-:Y:S02]  /*7b70*/  SEL R14, RZ, 0x1, P1 ;  /* 0x00000001ff0e7807 */ /* 0x000fe40000800000 */
[----:B------:R-:W-:Y:S01]  /*7b80*/  UMOV UR8, UR14 ;  /* 0x0000000e00087c82 */ /* 0x000fe20008000000 */
[----:B------:R-:W-:Y:S02]  /*7b90*/  SEL R6, R6, RZ, P1 ;  /* 0x000000ff06067207 */ /* 0x000fe40000800000 */
[----:B------:R-:W-:Y:S01]  /*7ba0*/  LOP3.LUT R5, R5, R14, RZ, 0x3c, !PT ;  /* 0x0000000e05057212 */ /* 0x000fe200078e3cff */
[----:B------:R0:W-:Y:S02]  /*7bb0*/  UTMALDG.3D [UR8], [UR4], desc[UR6] ;  /* 0x00000608040075b4 */ /* 0x0001e40008011000 */
[----:B0-----:R-:W-:Y:S01]  /*7bc0*/  UMOV UR8, UR15 ;  /* 0x0000000f00087c82 */ /* 0x001fe20008000000 */
[----:B------:R-:W-:-:S02]  /*7bd0*/  UMOV UR11, UR19 ;  /* 0x00000013000b7c82 */ /* 0x000fc40008000000 */
[----:B------:R0:W-:Y:S02]  /*7be0*/  UTMALDG.3D [UR8], [UR24], desc[UR6] ;  /* 0x00000608180075b4 */ /* 0x0001e40008011000 */
[----:B0-----:R-:W-:Y:S05]  /*7bf0*/  @P3 BRA `(.L_x_238) ;  /* 0xfffffffc00483947 */ /* 0x001fea000383ffff */
.L_x_234:
[----:B------:R-:W-:Y:S05]  /*7c00*/  BSYNC B1 ;  /* 0x0000000000017941 */ /* 0x000fea0003800000 */
.L_x_233:
[----:B------:R-:W-:Y:S01]  /*7c10*/  LOP3.LUT P3, RZ, R13, 0xff, RZ, 0xc0, !PT ;  /* 0x000000ff0dff7812 */ /* 0x000fe2000786c0ff */
[----:B------:R-:W-:Y:S01]  /*7c20*/  IMAD.IADD R12, R3, 0x1, R12 ;  /* 0x00000001030c7824 */ /* 0x000fe200078e020c */
[----:B------:R-:W-:Y:S01]  /*7c30*/  IADD3 R16, P4, R16, UR20, RZ ;  /* 0x0000001410107c10 */ /* 0x000fe2000ff9e0ff */
[----:B------:R-:W-:Y:S01]  /*7c40*/  ULDC.64 UR4, c[0x0][0x650] ;  /* 0x0001940000047ab9 */ /* 0x000fe20000000a00 */
[----:B------:R-:W-:Y:S01]  /*7c50*/  BSSY B1, `(.L_x_239) ;  /* 0x000006a000017945 */ /* 0x000fe20003800000 */
[----:B------:R-:W-:Y:S01]  /*7c60*/  IMAD.MOV.U32 R9, RZ, RZ, -0x1 ;  /* 0xffffffffff097424 */ /* 0x000fe200078e00ff */
[----:B------:R-:W-:Y:S01]  /*7c70*/  ISETP.GT.U32.AND P1, PT, R12, 0x13, PT ;  /* 0x000000130c00780c */ /* 0x000fe20003f24070 */
[----:B------:R-:W-:Y:S01]  /*7c80*/  IMAD.MOV.U32 R20, RZ, RZ, -0x1 ;  /* 0xffffffffff147424 */ /* 0x000fe200078e00ff */
[----:B------:R-:W-:Y:S01]  /*7c90*/  IADD3.X R17, R17, UR13, RZ, P4, !PT ;  /* 0x0000000d11117c10 */ /* 0x000fe2000a7fe4ff */
[----:B------:R-:W-:Y:S01]  /*7ca0*/  IMAD.MOV.U32 R8, RZ, RZ, -0x1 ;  /* 0xffffffffff087424 */ /* 0x000fe200078e00ff */
[----:B------:R-:W-:-:S02]  /*7cb0*/  ISETP.LT.U32.AND P1, PT, R3, 0x14, P1 ;  /* 0x000000140300780c */ /* 0x000fc40000f21070 */
[----:B------:R-:W-:Y:S01]  /*7cc0*/  PRMT R13, RZ, 0x7610, R13 ;  /* 0x00007610ff0d7816 */ /* 0x000fe2000000000d */
[----:B------:R-:W0:Y:S01]  /*7cd0*/  @P3 S2R R5, SR_CgaCtaId ;  /* 0x0000000000053919 */ /* 0x000e220000008800 */
[----:B------:R-:W-:-:S04]  /*7ce0*/  @P3 MOV R4, 0x400 ;  /* 0x0000040000043802 */ /* 0x000fc80000000f00 */
[----:B0-----:R-:W-:Y:S01]  /*7cf0*/  @P3 LEA R6, R5, R4, 0x18 ;  /* 0x0000000405063211 */ /* 0x001fe200078ec0ff */
[----:B------:R-:W-:-:S03]  /*7d00*/  IMAD.WIDE.U32 R4, R12, -0x33333333, RZ ;  /* 0xcccccccd0c047825 */ /* 0x000fc600078e00ff */
[----:B------:R0:W-:Y:S01]  /*7d10*/  @P3 SYNCS.ARRIVE.TRANS64.A1T0 RZ, [R6+URZ+0x158], RZ ;  /* 0x000158ff06ff39a7 */ /* 0x0001e2000810003f */
[----:B------:R-:W-:Y:S02]  /*7d20*/  ISETP.GE.U32.AND P3, PT, R3, 0x14, PT ;  /* 0x000000140300780c */ /* 0x000fe40003f66070 */
[----:B------:R-:W-:Y:S02]  /*7d30*/  SHF.R.U32.HI R7, RZ, 0x4, R5 ;  /* 0x00000004ff077819 */ /* 0x000fe40000011605 */
[----:B------:R-:W-:Y:S02]  /*7d40*/  SEL R5, RZ, 0x1, !P1 ;  /* 0x00000001ff057807 */ /* 0x000fe40004800000 */
[----:B------:R-:W-:Y:S01]  /*7d50*/  ISETP.GE.U32.AND P1, PT, R16, UR4, PT ;  /* 0x0000000410007c0c */ /* 0x000fe2000bf26070 */
[----:B------:R-:W-:Y:S01]  /*7d60*/  IMAD R12, R7, -0x14, R12 ;  /* 0xffffffec070c7824 */ /* 0x000fe200078e020c */
[----:B------:R-:W-:Y:S02]  /*7d70*/  LOP3.LUT R0, R0, R5, RZ, 0x3c, !PT ;  /* 0x0000000500007212 */ /* 0x000fe400078e3cff */
[----:B------:R-:W-:-:S02]  /*7d80*/  ISETP.GE.U32.AND.EX P1, PT, R17, UR5, PT, P1 ;  /* 0x0000000511007c0c */ /* 0x000fc4000bf26110 */
[----:B------:R-:W-:Y:S02]  /*7d90*/  PRMT R4, RZ, 0x7610, R4 ;  /* 0x00007610ff047816 */ /* 0x000fe40000000004 */
[----:B------:R-:W-:-:S09]  /*7da0*/  @P3 LOP3.LUT R0, R0, 0x1, R7, 0x78, !PT ;  /* 0x0000000100003812 */ /* 0x000fd200078e7807 */
[----:B0-----:R-:W-:Y:S05]  /*7db0*/  @P1 BRA `(.L_x_240) ;  /* 0x00000004004c1947 */ /* 0x001fea0003800000 */
[----:B------:R-:W-:Y:S01]  /*7dc0*/  ULDC.64 UR4, c[0x0][0x628] ;  /* 0x00018a0000047ab9 */ /* 0x000fe20000000a00 */
[----:B------:R-:W0:Y:S01]  /*7dd0*/  S2R R15, SR_CTAID.X ;  /* 0x00000000000f7919 */ /* 0x000e220000002500 */
[----:B------:R-:W-:Y:S01]  /*7de0*/  ISETP.NE.U32.AND P1, PT, RZ, UR4, PT ;  /* 0x00000004ff007c0c */ /* 0x000fe2000bf25070 */
[----:B------:R-:W-:Y:S01]  /*7df0*/  ULDC UR7, c[0x0][0x630] ;  /* 0x00018c0000077ab9 */ /* 0x000fe20000000800 */
[----:B------:R-:W-:Y:S01]  /*7e00*/  IMAD.MOV.U32 R4, RZ, RZ, R16 ;  /* 0x000000ffff047224 */ /* 0x000fe200078e0010 */
[----:B------:R-:W1:Y:S01]  /*7e10*/  S2R R14, SR_CTAID.Y ;  /* 0x00000000000e7919 */ /* 0x000e620000002600 */
[----:B------:R-:W-:Y:S01]  /*7e20*/  ISETP.NE.AND.EX P1, PT, RZ, UR5, PT, P1 ;  /* 0x00000005ff007c0c */ /* 0x000fe2000bf25310 */
[----:B------:R-:W-:-:S12]  /*7e30*/  IMAD.MOV.U32 R5, RZ, RZ, R17 ;  /* 0x000000ffff057224 */ /* 0x000fd800078e0011 */
[----:B------:R-:W-:Y:S05]  /*7e40*/  @!P1 BRA `(.L_x_241) ;  /* 0x0000000000289947 */ /* 0x000fea0003800000 */
[----:B------:R-:W-:Y:S02]  /*7e50*/  ULDC UR6, c[0x0][0x634] ;  /* 0x00018d0000067ab9 */ /* 0x000fe40000000800 */
[----:B------:R-:W-:-:S05]  /*7e60*/  IADD3 R9, P1, R16, UR6, RZ ;  /* 0x0000000610097c10 */ /* 0x000fca000ff3e0ff */
[----:B------:R-:W-:-:S04]  /*7e70*/  IMAD.X R21, RZ, RZ, R17, P1 ;  /* 0x000000ffff157224 */ /* 0x000fc800008e0611 */
[----:B------:R-:W-:-:S04]  /*7e80*/  IMAD.WIDE.U32 R6, R21, UR4, RZ ;  /* 0x0000000415067c25 */ /* 0x000fc8000f8e00ff */
[----:B------:R-:W-:-:S04]  /*7e90*/  IMAD.WIDE.U32 R6, P1, R9, UR5, R6 ;  /* 0x0000000509067c25 */ /* 0x000fc8000f820006 */
[----:B------:R-:W-:-:S04]  /*7ea0*/  IMAD.WIDE.U32 R8, R9, UR4, RZ ;  /* 0x0000000409087c25 */ /* 0x000fc8000f8e00ff */
[----:B------:R-:W-:Y:S01]  /*7eb0*/  IMAD.X R5, RZ, RZ, RZ, P1 ;  /* 0x000000ffff057224 */ /* 0x000fe200008e06ff */
[----:B------:R-:W-:Y:S01]  /*7ec0*/  IADD3 RZ, P1, R9, R6, RZ ;  /* 0x0000000609ff7210 */ /* 0x000fe20007f3e0ff */
[----:B------:R-:W-:-:S04]  /*7ed0*/  IMAD.MOV.U32 R4, RZ, RZ, R7 ;  /* 0x000000ffff047224 */ /* 0x000fc800078e0007 */
[----:B------:R-:W-:-:S08]  /*7ee0*/  IMAD.WIDE.U32.X R4, R21, UR5, R4, P1 ;  /* 0x0000000515047c25 */ /* 0x000fd000088e0404 */
.L_x_241:
[--C-:B------:R-:W-:Y:S01]  /*7ef0*/  SHF.R.U64 R8, R4, UR7, R5.reuse ;  /* 0x0000000704087c19 */ /* 0x100fe20008001205 */
[----:B------:R-:W-:Y:S01]  /*7f00*/  ULDC.64 UR4, c[0x0][0x620] ;  /* 0x0001880000047ab9 */ /* 0x000fe20000000a00 */
[----:B------:R-:W-:Y:S01]  /*7f10*/  SHF.R.U32.HI R4, RZ, UR7, R5 ;  /* 0x00000007ff047c19 */ /* 0x000fe20008011605 */
[----:B------:R-:W2:Y:S01]  /*7f20*/  LDC R24, c[0x0][0x144] ;  /* 0x00005100ff187b82 */ /* 0x000ea20000000800 */
[----:B------:R-:W-:Y:S01]  /*7f30*/  IADD3 R7, P1, RZ, -R8, RZ ;  /* 0x80000008ff077210 */ /* 0x000fe20007f3e0ff */
[----:B------:R-:W-:Y:S01]  /*7f40*/  ULDC.64 UR8, c[0x0][0x640] ;  /* 0x0001900000087ab9 */ /* 0x000fe20000000a00 */
[----:B0-----:R-:W-:Y:S01]  /*7f50*/  I2FP.F32.U32 R9, R15 ;  /* 0x0000000f00097245 */ /* 0x001fe20000201000 */
[----:B------:R-:W-:Y:S02]  /*7f60*/  ULDC UR6, c[0x0][0x608] ;  /* 0x0001820000067ab9 */ /* 0x000fe40000000800 */
[----:B------:R-:W-:Y:S01]  /*7f70*/  IMAD.X R4, RZ, RZ, ~R4, P1 ;  /* 0x000000ffff047224 */ /* 0x000fe200008e0e04 */
[----:B------:R-:W-:Y:S01]  /*7f80*/  ISETP.NE.U32.AND P1, PT, RZ, UR8, PT ;  /* 0x00000008ff007c0c */ /* 0x000fe2000bf25070 */
[----:B------:R-:W0:Y:S02]  /*7f90*/  LDC R21, c[0x0][0x148] ;  /* 0x00005200ff157b82 */ /* 0x000e240000000800 */
[----:B------:R-:W-:Y:S01]  /*7fa0*/  IMAD R6, R4, UR4, RZ ;  /* 0x0000000404067c24 */ /* 0x000fe2000f8e02ff */
[----:B------:R-:W-:Y:S01]  /*7fb0*/  ISETP.NE.AND.EX P1, PT, RZ, UR9, PT, P1 ;  /* 0x00000009ff007c0c */ /* 0x000fe2000bf25310 */
[----:B------:R-:W-:Y:S01]  /*7fc0*/  IMAD.WIDE.U32 R4, R7, UR4, R16 ;  /* 0x0000000407047c25 */ /* 0x000fe2000f8e0010 */
[----:B------:R-:W-:-:S03]  /*7fd0*/  ULDC UR4, c[0x0][0x150] ;  /* 0x0000540000047ab9 */ /* 0x000fc60000000800 */
[----:B------:R-:W-:Y:S02]  /*7fe0*/  IMAD R7, R7, UR5, R6 ;  /* 0x0000000507077c24 */ /* 0x000fe4000f8e0206 */
[----:B------:R-:W-:Y:S01]  /*7ff0*/  FMUL R6, R9, UR4 ;  /* 0x0000000409067c20 */ /* 0x000fe20008400000 */
[----:B------:R-:W-:Y:S01]  /*8000*/  ULDC UR4, c[0x0][0x618] ;  /* 0x0001860000047ab9 */ /* 0x000fe20000000800 */
[----:B------:R-:W-:Y:S01]  /*8010*/  ULDC UR5, c[0x0][0x154] ;  /* 0x0000550000057ab9 */ /* 0x000fe20000000800 */
[----:B------:R-:W-:-:S03]  /*8020*/  IMAD.IADD R5, R5, 0x1, R7 ;  /* 0x0000000105057824 */ /* 0x000fc600078e0207 */
[----:B------:R-:W3:Y:S02]  /*8030*/  F2I.U32.TRUNC.NTZ R6, R6 ;  /* 0x0000000600067305 */ /* 0x000ee4000020f000 */
[----:B------:R-:W-:Y:S02]  /*8040*/  SHF.R.U64 R9, R4, UR4, R5 ;  /* 0x0000000404097c19 */ /* 0x000fe40008001205 */
[----:B-1----:R-:W-:-:S05]  /*8050*/  I2FP.F32.U32 R4, R14 ;  /* 0x0000000e00047245 */ /* 0x002fca0000201000 */
[----:B------:R-:W-:Y:S01]  /*8060*/  FMUL R22, R4, UR5 ;  /* 0x0000000504167c20 */ /* 0x000fe20008400000 */
[----:B------:R-:W-:Y:S01]  /*8070*/  SHF.R.U32.HI R4, RZ, UR4, R5 ;  /* 0x00000004ff047c19 */ /* 0x000fe20008011605 */
[----:B------:R-:W-:-:S03]  /*8080*/  ULDC UR4, c[0x0][0x658] ;  /* 0x0001960000047ab9 */ /* 0x000fc60000000800 */
[--C-:B------:R-:W-:Y:S01]  /*8090*/  SHF.R.U64 R20, R9, UR6, R4.reuse ;  /* 0x0000000609147c19 */ /* 0x100fe20008001204 */
[----:B------:R-:W1:Y:S01]  /*80a0*/  F2I.U32.TRUNC.NTZ R22, R22 ;  /* 0x0000001600167305 */ /* 0x000e62000020f000 */
[----:B------:R-:W-:Y:S01]  /*80b0*/  SHF.R.U32.HI R5, RZ, UR6, R4 ;  /* 0x00000006ff057c19 */ /* 0x000fe20008011604 */
[----:B---3--:R-:W-:-:S03]  /*80c0*/  IMAD.MOV R6, RZ, RZ, -R6 ;  /* 0x000000ffff067224 */ /* 0x008fc600078e0a06 */
[----:B------:R-:W-:Y:S01]  /*80d0*/  SHF.R.U64 R18, R20, UR4, R5 ;  /* 0x0000000414127c19 */ /* 0x000fe20008001205 */
[----:B--2---:R-:W-:Y:S01]  /*80e0*/  IMAD R15, R24, R6, R15 ;  /* 0x00000006180f7224 */ /* 0x004fe200078e020f */
[----:B------:R-:W-:-:S03]  /*80f0*/  SHF.R.U32.HI R23, RZ, UR4, R5 ;  /* 0x00000004ff177c19 */ /* 0x000fc60008011605 */
[----:B------:R-:W-:Y:S02]  /*8100*/  IMAD.MOV.U32 R4, RZ, RZ, R18 ;  /* 0x000000ffff047224 */ /* 0x000fe400078e0012 */
[----:B------:R-:W-:Y:S01]  /*8110*/  IMAD.MOV.U32 R5, RZ, RZ, R23 ;  /* 0x000000ffff057224 */ /* 0x000fe200078e0017 */
[----:B-1----:R-:W-:Y:S06]  /*8120*/  @!P1 BRA `(.L_x_242) ;  /* 0x0000000000289947 */ /* 0x002fec0003800000 */
[----:B------:R-:W-:Y:S02]  /*8130*/  ULDC UR4, c[0x0][0x64c] ;  /* 0x0001930000047ab9 */ /* 0x000fe40000000800 */
[----:B------:R-:W-:-:S05]  /*8140*/  IADD3 R5, P1, R18, UR4, RZ ;  /* 0x0000000412057c10 */ /* 0x000fca000ff3e0ff */
[----:B------:R-:W-:-:S04]  /*8150*/  IMAD.X R23, RZ, RZ, R23, P1 ;  /* 0x000000ffff177224 */ /* 0x000fc800008e0617 */
[----:B------:R-:W-:-:S04]  /*8160*/  IMAD.WIDE.U32 R6, R23, UR8, RZ ;  /* 0x0000000817067c25 */ /* 0x000fc8000f8e00ff */
[----:B------:R-:W-:-:S04]  /*8170*/  IMAD.WIDE.U32 R6, P1, R5, UR9, R6 ;  /* 0x0000000905067c25 */ /* 0x000fc8000f820006 */
[----:B------:R-:W-:-:S04]  /*8180*/  IMAD.WIDE.U32 R4, R5, UR8, RZ ;  /* 0x0000000805047c25 */ /* 0x000fc8000f8e00ff */
[----:B------:R-:W-:Y:S01]  /*8190*/  IMAD.MOV.U32 R4, RZ, RZ, R7 ;  /* 0x000000ffff047224 */ /* 0x000fe200078e0007 */
[----:B------:R-:W-:Y:S01]  /*81a0*/  IADD3 RZ, P3, R5, R6, RZ ;  /* 0x0000000605ff7210 */ /* 0x000fe20007f7e0ff */
[----:B------:R-:W-:-:S04]  /*81b0*/  IMAD.X R5, RZ, RZ, RZ, P1 ;  /* 0x000000ffff057224 */ /* 0x000fc800008e06ff */
[----:B------:R-:W-:-:S08]  /*81c0*/  IMAD.WIDE.U32.X R4, R23, UR9, R4, P3 ;  /* 0x0000000917047c25 */ /* 0x000fd000098e0404 */
.L_x_242:
[----:B------:R-:W-:Y:S01]  /*81d0*/  ISETP.NE.AND P1, PT, R2, 0x1, PT ;  /* 0x000000010200780c */ /* 0x000fe20003f25270 */
[----:B------:R-:W-:Y:S01]  /*81e0*/  ULDC UR4, c[0x0][0x648] ;  /* 0x0001920000047ab9 */ /* 0x000fe20000000800 */
[----:B------:R-:W-:Y:S01]  /*81f0*/  LOP3.LUT R20, R20, UR17, RZ, 0xc0, !PT ;  /* 0x0000001114147c12 */ /* 0x000fe2000f8ec0ff */
[----:B------:R-:W-:Y:S01]  /*8200*/  IMAD.MOV R22, RZ, RZ, -R22 ;  /* 0x000000ffff167224 */ /* 0x000fe200078e0a16 */
[----:B------:R-:W-:Y:S01]  /*8210*/  SHF.R.U64 R5, R4, UR4, R5 ;  /* 0x0000000404057c19 */ /* 0x000fe20008001205 */
[----:B------:R-:W-:Y:S01]  /*8220*/  ULDC UR4, c[0x0][0x638] ;  /* 0x00018e0000047ab9 */ /* 0x000fe20000000800 */
[----:B------:R-:W-:Y:S01]  /*8230*/  LOP3.LUT R9, R9, UR16, RZ, 0xc0, !PT ;  /* 0x0000001009097c12 */ /* 0x000fe2000f8ec0ff */
[----:B------:R-:W-:Y:S01]  /*8240*/  ULDC UR5, c[0x0][0x610] ;  /* 0x0001840000057ab9 */ /* 0x000fe20000000800 */
[----:B------:R-:W-:Y:S02]  /*8250*/  IMAD.MOV.U32 R4, RZ, RZ, 0x1 ;  /* 0x00000001ff047424 */ /* 0x000fe400078e00ff */
[----:B------:R-:W-:-:S02]  /*8260*/  IMAD.MOV R7, RZ, RZ, -R5 ;  /* 0x000000ffff077224 */ /* 0x000fc400078e0a05 */
[----:B------:R-:W-:Y:S02]  /*8270*/  IMAD R20, R5, UR18, R20 ;  /* 0x0000001205147c24 */ /* 0x000fe4000f8e0214 */
[----:B0-----:R-:W-:Y:S02]  /*8280*/  @P1 IMAD R15, R21, R22, R14 ;  /* 0x00000016150f1224 */ /* 0x001fe400078e020e */
[----:B------:R-:W-:Y:S01]  /*8290*/  IMAD R18, R7, UR4, R18 ;  /* 0x0000000407127c24 */ /* 0x000fe2000f8e0212 */
[----:B------:R-:W-:Y:S01]  /*82a0*/  ULDC UR4, c[0x0][0x600] ;  /* 0x0001800000047ab9 */ /* 0x000fe20000000800 */
[----:B------:R-:W-:Y:S02]  /*82b0*/  IMAD R15, R20, UR5, R15 ;  /* 0x00000005140f7c24 */ /* 0x000fe4000f8e020f */
[----:B------:R-:W-:-:S05]  /*82c0*/  IMAD R18, R18, UR4, R9 ;  /* 0x0000000412127c24 */ /* 0x000fca000f8e0209 */
[----:B------:R-:W-:Y:S02]  /*82d0*/  SEL R20, R18, R15, !P1 ;  /* 0x0000000f12147207 */ /* 0x000fe40004800000 */
[----:B------:R-:W-:-:S07]  /*82e0*/  SEL R9, R15, R18, !P1 ;  /* 0x000000120f097207 */ /* 0x000fce0004800000 */
.L_x_240:
[----:B------:R-:W-:Y:S05]  /*82f0*/  BSYNC B1 ;  /* 0x0000000000017941 */ /* 0x000fea0003800000 */
.L_x_239:
[----:B------:R-:W-:-:S13]  /*8300*/  LOP3.LUT P1, RZ, R4, 0xff, RZ, 0xc0, !PT ;  /* 0x000000ff04ff7812 */ /* 0x000fda000782c0ff */
[----:B------:R-:W-:Y:S05]  /*8310*/  @P1 BRA `(.L_x_243) ;  /* 0xfffffff4004c1947 */ /* 0x000fea000383ffff */
[----:B------:R-:W-:Y:S05]  /*8320*/  BSYNC B0 ;  /* 0x0000000000007941 */ /* 0x000fea0003800000 */
.L_x_231:
[----:B------:R-:W-:-:S03]  /*8330*/  UMOV UR4, 0xffffffff ;  /* 0xffffffff00047882 */ /* 0x000fc60000000000 */
[----:B------:R-:W-:Y:S05]  /*8340*/  BRA.DIV UR4, `(.L_x_244) ;  /* 0x0000000e04547947 */ /* 0x000fea000b800000 */
[----:B------:R-:W-:-:S13]  /*8350*/  ELECT P6, URZ, PT ;  /* 0x00000000003f782f */ /* 0x000fda00038c0000 */
.L_x_274:
[----:B------:R-:W-:Y:S04]  /*8360*/  BSSY B0, `(.L_x_245) ;  /* 0x00000bb000007945 */ /* 0x000fe80003800000 */
[----:B------:R-:W-:Y:S05]  /*8370*/  @!P6 BRA `(.L_x_246) ;  /* 0x0000000800e4e947 */ /* 0x000fea0003800000 */
[----:B------:R-:W-:-:S04]  /*8380*/  LOP3.LUT R19, R19, 0x2, RZ, 0xfc, !PT ;  /* 0x0000000213137812 */ /* 0x000fc800078efcff */
[----:B------:R-:W-:-:S13]  /*8390*/  ISETP.NE.AND P0, PT, R19, 0x3, PT ;  /* 0x000000031300780c */ /* 0x000fda0003f05270 */
[----:B------:R-:W-:Y:S05]  /*83a0*/  @!P0 BRA `(.L_x_247) ;  /* 0x0000000000048947 */ /* 0x000fea0003800000 */
[----:B------:R-:W-:Y:S01]  /*83b0*/  BPT.TRAP 0x1 ;  /* 0x000000040000795c */ /* 0x000fe20000300000 */
.L_x_247:
[----:B------:R-:W0:Y:S01]  /*83c0*/  S2R R3, SR_CgaCtaId ;  /* 0x0000000000037919 */ /* 0x000e220000008800 */
[----:B------:R-:W-:-:S04]  /*83d0*/  MOV R2, 0x400 ;  /* 0x0000040000027802 */ /* 0x000fc80000000f00 */
[----:B0-----:R-:W-:Y:S02]  /*83e0*/  LEA R3, R3, R2, 0x18 ;  /* 0x0000000203037211 */ /* 0x001fe400078ec0ff */
[----:B------:R-:W-:-:S03]  /*83f0*/  SHF.L.U32 R2, R0, 0x1f, RZ ;  /* 0x0000001f00027819 */ /* 0x000fc600000006ff */
[----:B------:R-:W-:-:S04]  /*8400*/  VIADD R3, R3, 0xa0 ;  /* 0x000000a003037836 */ /* 0x000fc80000000000 */
[C---:B------:R-:W-:Y:S02]  /*8410*/  IMAD R7, R12.reuse, 0x8, R3 ;  /* 0x000000080c077824 */ /* 0x040fe400078e0203 */
[----:B------:R-:W-:Y:S02]  /*8420*/  VIADD R12, R12, 0x1 ;  /* 0x000000010c0c7836 */ /* 0x000fe40000000000 */
[----:B------:R-:W0:Y:S03]  /*8430*/  SYNCS.PHASECHK.TRANS64.TRYWAIT P0, [R7+URZ], R2 ;  /* 0x00000002070075a7 */ /* 0x000e26000800017f */
[----:B------:R-:W-:-:S04]  /*8440*/  ISETP.NE.AND P1, PT, R12, 0x14, PT ;  /* 0x000000140c00780c */ /* 0x000fc80003f25270 */
[----:B------:R-:W-:Y:S02]  /*8450*/  SEL R5, RZ, 0x1, P1 ;  /* 0x00000001ff057807 */ /* 0x000fe40000800000 */
[----:B------:R-:W-:Y:S02]  /*8460*/  SEL R12, R12, RZ, P1 ;  /* 0x000000ff0c0c7207 */ /* 0x000fe40000800000 */
[----:B------:R-:W-:-:S03]  /*8470*/  LOP3.LUT R5, R0, R5, RZ, 0x3c, !PT ;  /* 0x0000000500057212 */ /* 0x000fc600078e3cff */
[----:B------:R-:W-:Y:S01]  /*8480*/  IMAD R9, R12, 0x8, R3 ;  /* 0x000000080c097824 */ /* 0x000fe200078e0203 */
[----:B------:R-:W-:Y:S01]  /*8490*/  SHF.L.U32 R4, R5, 0x1f, RZ ;  /* 0x0000001f05047819 */ /* 0x000fe200000006ff */
[----:B0-----:R-:W-:Y:S06]  /*84a0*/  @!P0 BRA `(.L_x_248) ;  /* 0x0000000c001c8947 */ /* 0x001fec0003800000 */
.L_x_275:
[----:B------:R-:W1:Y:S01]  /*84b0*/  SYNCS.PHASECHK.TRANS64.TRYWAIT P0, [R9+URZ], R4 ;  /* 0x00000004090075a7 */ /* 0x000e62000800017f */
[----:B------:R-:W-:-:S05]  /*84c0*/  VIADD R0, R12, 0x1 ;  /* 0x000000010c007836 */ /* 0x000fca0000000000 */
[----:B------:R-:W-:-:S04]  /*84d0*/  ISETP.NE.AND P1, PT, R0, 0x14, PT ;  /* 0x000000140000780c */ /* 0x000fc80003f25270 */
[----:B0-----:R-:W-:Y:S02]  /*84e0*/  SEL R2, RZ, 0x1, P1 ;  /* 0x00000001ff027807 */ /* 0x001fe40000800000 */
[----:B------:R-:W-:Y:S02]  /*84f0*/  SEL R0, R0, RZ, P1 ;  /* 0x000000ff00007207 */ /* 0x000fe40000800000 */
[----:B------:R-:W-:-:S03]  /*8500*/  LOP3.LUT R7, R5, R2, RZ, 0x3c, !PT ;  /* 0x0000000205077212 */ /* 0x000fc600078e3cff */
[----:B------:R-:W-:Y:S01]  /*8510*/  IMAD R6, R0, 0x8, R3 ;  /* 0x0000000800067824 */ /* 0x000fe200078e0203 */
[----:B------:R-:W-:Y:S01]  /*8520*/  SHF.L.U32 R5, R7, 0x1f, RZ ;  /* 0x0000001f07057819 */ /* 0x000fe200000006ff */
[----:B-1----:R-:W-:Y:S06]  /*8530*/  @!P0 BRA `(.L_x_249) ;  /* 0x0000000c000c8947 */ /* 0x002fec0003800000 */
.L_x_276:
[----:B------:R-:W1:Y:S01]  /*8540*/  SYNCS.PHASECHK.TRANS64.TRYWAIT P0, [R6+URZ], R5 ;  /* 0x00000005060075a7 */ /* 0x000e62000800017f */
[----:B------:R-:W-:-:S05]  /*8550*/  VIADD R0, R0, 0x1 ;  /* 0x0000000100007836 */ /* 0x000fca0000000000 */
[----:B------:R-:W-:-:S04]  /*8560*/  ISETP.NE.AND P1, PT, R0, 0x14, PT ;  /* 0x000000140000780c */ /* 0x000fc80003f25270 */
[----:B------:R-:W-:Y:S02]  /*8570*/  SEL R2, RZ, 0x1, P1 ;  /* 0x00000001ff027807 */ /* 0x000fe40000800000 */
[----:B------:R-:W-:Y:S02]  /*8580*/  SEL R0, R0, RZ, P1 ;  /* 0x000000ff00007207 */ /* 0x000fe40000800000 */
[----:B------:R-:W-:-:S03]  /*8590*/  LOP3.LUT R7, R7, R2, RZ, 0x3c, !PT ;  /* 0x0000000207077212 */ /* 0x000fc600078e3cff */
[----:B0-----:R-:W-:Y:S01]  /*85a0*/  IMAD R9, R0, 0x8, R3 ;  /* 0x0000000800097824 */ /* 0x001fe200078e0203 */
[----:B------:R-:W-:Y:S01]  /*85b0*/  SHF.L.U32 R4, R7, 0x1f, RZ ;  /* 0x0000001f07047819 */ /* 0x000fe200000006ff */
[----:B-1----:R-:W-:Y:S06]  /*85c0*/  @!P0 BRA `(.L_x_250) ;  /* 0x0000000800fc8947 */ /* 0x002fec0003800000 */
.L_x_277:
        /* <DEDUP_REMOVED lines=9> */
.L_x_278:
        /* <DEDUP_REMOVED lines=9> */
.L_x_279:
        /* <DEDUP_REMOVED lines=9> */
.L_x_280:
        /* <DEDUP_REMOVED lines=9> */
.L_x_281:
        /* <DEDUP_REMOVED lines=9> */
.L_x_282:
        /* <DEDUP_REMOVED lines=9> */
.L_x_283:
        /* <DEDUP_REMOVED lines=9> */
.L_x_284:
        /* <DEDUP_REMOVED lines=9> */
.L_x_285:
        /* <DEDUP_REMOVED lines=9> */
.L_x_286:
        /* <DEDUP_REMOVED lines=9> */
.L_x_287:
        /* <DEDUP_REMOVED lines=9> */
.L_x_288:
        /* <DEDUP_REMOVED lines=9> */
.L_x_289:
        /* <DEDUP_REMOVED lines=9> */
.L_x_290:
        /* <DEDUP_REMOVED lines=9> */
.L_x_291:
        /* <DEDUP_REMOVED lines=9> */
.L_x_292:
[----:B------:R-:W1:Y:S01]  /*8e40*/  SYNCS.PHASECHK.TRANS64.TRYWAIT P0, [R6+URZ], R5 ;  /* 0x00000005060075a7 */ /* 0x000e62000800017f */
[----:B------:R-:W-:-:S05]  /*8e50*/  VIADD R0, R0, 0x1 ;  /* 0x0000000100007836 */ /* 0x000fca0000000000 */
[----:B------:R-:W-:-:S04]  /*8e60*/  ISETP.NE.AND P1, PT, R0, 0x14, PT ;  /* 0x000000140000780c */ /* 0x000fc80003f25270 */
[----:B------:R-:W-:Y:S02]  /*8e70*/  SEL R2, RZ, 0x1, P1 ;  /* 0x00000001ff027807 */ /* 0x000fe40000800000 */
[----:B------:R-:W-:Y:S02]  /*8e80*/  SEL R0, R0, RZ, P1 ;  /* 0x000000ff00007207 */ /* 0x000fe40000800000 */
[----:B------:R-:W-:Y:S01]  /*8e90*/  LOP3.LUT R2, R7, R2, RZ, 0x3c, !PT ;  /* 0x0000000207027212 */ /* 0x000fe200078e3cff */
[----:B-1----:R-:W-:Y:S06]  /*8ea0*/  @!P0 BRA `(.L_x_266) ;  /* 0x0000000800048947 */ /* 0x002fec0003800000 */
.L_x_293:
[----:B------:R-:W-:Y:S01]  /*8eb0*/  IMAD R3, R0, 0x8, R3 ;  /* 0x0000000800037824 */ /* 0x000fe200078e0203 */
[----:B------:R-:W-:-:S07]  /*8ec0*/  SHF.L.U32 R0, R2, 0x1f, RZ ;  /* 0x0000001f02007819 */ /* 0x000fce00000006ff */
.L_x_267:
[----:B--2---:R2:W3:Y:S02]  /*8ed0*/  SYNCS.PHASECHK.TRANS64.TRYWAIT P0, [R3+URZ], R0 ;  /* 0x00000000030075a7 */ /* 0x0044e4000800017f */
[----:B---3--:R-:W-:Y:S05]  /*8ee0*/  @!P0 NANOSLEEP.SYNCS 0x989680 ;  /* 0x009896800000895d */ /* 0x008fea0003900000 */
[----:B------:R-:W3:Y:S02]  /*8ef0*/  @!P0 SYNCS.PHASECHK.TRANS64 P0, [R3+URZ], R0 ;  /* 0x00000000030085a7 */ /* 0x000ee4000800007f */
[----:B---3--:R-:W-:Y:S05]  /*8f00*/  @!P0 BRA `(.L_x_267) ;  /* 0xfffffffc00f08947 */ /* 0x008fea000383ffff */
.L_x_246:
[----:B------:R-:W-:Y:S05]  /*8f10*/  BSYNC B0 ;  /* 0x0000000000007941 */ /* 0x000fea0003800000 */
.L_x_245:
[----:B------:R-:W-:Y:S05]  /*8f20*/  EXIT ;  /* 0x000000000000794d */ /* 0x000fea0003800000 */
.L_x_18:
[----:B-1----:R1:W2:Y:S02]  /*8f30*/  SYNCS.PHASECHK.TRANS64.TRYWAIT P1, [R3+URZ], R0 ;  /* 0x00000000030075a7 */ /* 0x0022a4000802017f */
[----:B--2---:R-:W-:Y:S05]  /*8f40*/  @!P1 NANOSLEEP.SYNCS 0x989680 ;  /* 0x009896800000995d */ /* 0x004fea0003900000 */
[----:B------:R-:W2:Y:S02]  /*8f50*/  @!P1 SYNCS.PHASECHK.TRANS64 P1, [R3+URZ], R0 ;  /* 0x00000000030095a7 */ /* 0x000ea4000802007f */
[----:B--2---:R-:W-:Y:S05]  /*8f60*/  @!P1 BRA `(.L_x_18) ;  /* 0xfffffffc00f09947 */ /* 0x004fea000383ffff */
[----:B------:R-:W-:Y:S05]  /*8f70*/  BRA `(.L_x_17) ;  /* 0xffffff84006c7947 */ /* 0x000fea000383ffff */
.L_x_23:
[----:B-1----:R1:W2:Y:S02]  /*8f80*/  SYNCS.PHASECHK.TRANS64.TRYWAIT P1, [R5+URZ], R4 ;  /* 0x00000004050075a7 */ /* 0x0022a4000802017f */
[----:B--2---:R-:W-:Y:S05]  /*8f90*/  @!P1 NANOSLEEP.SYNCS 0x989680 ;  /* 0x009896800000995d */ /* 0x004fea0003900000 */
[----:B------:R-:W2:Y:S02]  /*8fa0*/  @!P1 SYNCS.PHASECHK.TRANS64 P1, [R5+URZ], R4 ;  /* 0x00000004050095a7 */ /* 0x000ea4000802007f */
[----:B--2---:R-:W-:Y:S05]  /*8fb0*/  @!P1 BRA `(.L_x_23) ;  /* 0xfffffffc00f09947 */ /* 0x004fea000383ffff */
[----:B------:R-:W-:Y:S05]  /*8fc0*/  BRA `(.L_x_22) ;  /* 0xffffff8800107947 */ /* 0x000fea000383ffff */
.L_x_232:
[----:B------:R-:W-:Y:S01]  /*8fd0*/  BSSY B1, `(.L_x_268) ;  /* 0x0000006000017945 */ /* 0x000fe20003800000 */
[----:B------:R-:W-:-:S07]  /*8fe0*/  IMAD.MOV.U32 R15, RZ, RZ, -0x1 ;  /* 0xffffffffff0f7424 */ /* 0x000fce00078e00ff */
[----:B------:R-:W-:Y:S05]  /*8ff0*/  WARPSYNC.COLLECTIVE R15, `(.L_x_269) ;  /* 0x000000000f0c7348 */ /* 0x000fea0003c00000 */
[----:B------:R-:W-:Y:S02]  /*9000*/  ELECT P6, UR62, PT ;  /* 0x00000000003e782f */ /* 0x000fe400038c0000 */
[----:B------:R-:W-:Y:S01]  /*9010*/  MOV R14, UR62 ;  /* 0x0000003e000e7c02 */ /* 0x000fe20008000f00 */
[----:B------:R-:W-:Y:S10]  /*9020*/  ENDCOLLECTIVE ;  /* 0x000000000000791b */ /* 0x000ff40003800000 */
.L_x_269:
[----:B------:R-:W-:Y:S05]  /*9030*/  BSYNC B1 ;  /* 0x0000000000017941 */ /* 0x000fea0003800000 */
.L_x_268:
[----:B------:R-:W-:Y:S05]  /*9040*/  BRA `(.L_x_270) ;  /* 0xffffffe8000c7947 */ /* 0x000fea000383ffff */
.L_x_235:
[----:B0-----:R0:W1:Y:S02]  /*9050*/  SYNCS.PHASECHK.TRANS64.TRYWAIT P1, [R14+URZ+0xa0], R7 ;  /* 0x0000a0070e0075a7 */ /* 0x001064000802017f */
[----:B-1----:R-:W-:Y:S05]  /*9060*/  @!P1 NANOSLEEP.SYNCS 0x989680 ;  /* 0x009896800000995d */ /* 0x002fea0003900000 */
[----:B------:R-:W1:Y:S02]  /*9070*/  @!P1 SYNCS.PHASECHK.TRANS64 P1, [R14+URZ+0xa0], R7 ;  /* 0x0000a0070e0095a7 */ /* 0x000e64000802007f */
[----:B-1----:R-:W-:Y:S05]  /*9080*/  @!P1 BRA `(.L_x_235) ;  /* 0xfffffffc00f09947 */ /* 0x002fea000383ffff */
[----:B------:R-:W-:Y:S05]  /*9090*/  BRA `(.L_x_271) ;  /* 0xffffffe800407947 */ /* 0x000fea000383ffff */
.L_x_244:
[----:B------:R-:W-:Y:S01]  /*90a0*/  BSSY B0, `(.L_x_272) ;  /* 0x0000006000007945 */ /* 0x000fe20003800000 */
[----:B------:R-:W-:-:S07]  /*90b0*/  IMAD.MOV.U32 R15, RZ, RZ, -0x1 ;  /* 0xffffffffff0f7424 */ /* 0x000fce00078e00ff */
[----:B------:R-:W-:Y:S05]  /*90c0*/  WARPSYNC.COLLECTIVE R15, `(.L_x_273) ;  /* 0x000000000f0c7348 */ /* 0x000fea0003c00000 */
[----:B------:R-:W-:Y:S02]  /*90d0*/  ELECT P6, UR62, PT ;  /* 0x00000000003e782f */ /* 0x000fe400038c0000 */
[----:B------:R-:W-:Y:S01]  /*90e0*/  MOV R14, UR62 ;  /* 0x0000003e000e7c02 */ /* 0x000fe20008000f00 */
[----:B------:R-:W-:Y:S10]  /*90f0*/  ENDCOLLECTIVE ;  /* 0x000000000000791b */ /* 0x000ff40003800000 */
.L_x_273:
[----:B------:R-:W-:Y:S05]  /*9100*/  BSYNC B0 ;  /* 0x0000000000007941 */ /* 0x000fea0003800000 */
.L_x_272:
[----:B------:R-:W-:Y:S05]  /*9110*/  BRA `(.L_x_274) ;  /* 0xfffffff000907947 */ /* 0x000fea000383ffff */
.L_x_248:
[----:B0-----:R0:W1:Y:S02]  /*9120*/  SYNCS.PHASECHK.TRANS64.TRYWAIT P0, [R7+URZ], R2 ;  /* 0x00000002070075a7 */ /* 0x001064000800017f */
[----:B-1----:R-:W-:Y:S05]  /*9130*/  @!P0 NANOSLEEP.SYNCS 0x989680 ;  /* 0x009896800000895d */ /* 0x002fea0003900000 */
[----:B------:R-:W1:Y:S02]  /*9140*/  @!P0 SYNCS.PHASECHK.TRANS64 P0, [R7+URZ], R2 ;  /* 0x00000002070085a7 */ /* 0x000e64000800007f */
[----:B-1----:R-:W-:Y:S05]  /*9150*/  @!P0 BRA `(.L_x_248) ;  /* 0xfffffffc00f08947 */ /* 0x002fea000383ffff */
[----:B------:R-:W-:Y:S05]  /*9160*/  BRA `(.L_x_275) ;  /* 0xfffffff000d07947 */ /* 0x000fea000383ffff */
.L_x_249:
[----:B0-----:R0:W1:Y:S02]  /*9170*/  SYNCS.PHASECHK.TRANS64.TRYWAIT P0, [R9+URZ], R4 ;  /* 0x00000004090075a7 */ /* 0x001064000800017f */
[----:B-1----:R-:W-:Y:S05]  /*9180*/  @!P0 NANOSLEEP.SYNCS 0x989680 ;  /* 0x009896800000895d */ /* 0x002fea0003900000 */
[----:B------:R-:W1:Y:S02]  /*9190*/  @!P0 SYNCS.PHASECHK.TRANS64 P0, [R9+URZ], R4 ;  /* 0x00000004090085a7 */ /* 0x000e64000800007f */
[----:B-1----:R-:W-:Y:S05]  /*91a0*/  @!P0 BRA `(.L_x_249) ;  /* 0xfffffffc00f08947 */ /* 0x002fea000383ffff */
[----:B------:R-:W-:Y:S05]  /*91b0*/  BRA `(.L_x_276) ;  /* 0xfffffff000e07947 */ /* 0x000fea000383ffff */
.L_x_250:
[----:B0-----:R0:W1:Y:S02]  /*91c0*/  SYNCS.PHASECHK.TRANS64.TRYWAIT P0, [R6+URZ], R5 ;  /* 0x00000005060075a7 */ /* 0x001064000800017f */
[----:B-1----:R-:W-:Y:S05]  /*91d0*/  @!P0 NANOSLEEP.SYNCS 0x989680 ;  /* 0x009896800000895d */ /* 0x002fea0003900000 */
[----:B------:R-:W1:Y:S02]  /*91e0*/  @!P0 SYNCS.PHASECHK.TRANS64 P0, [R6+URZ], R5 ;  /* 0x00000005060085a7 */ /* 0x000e64000800007f */
[----:B-1----:R-:W-:Y:S05]  /*91f0*/  @!P0 BRA `(.L_x_250) ;  /* 0xfffffffc00f08947 */ /* 0x002fea000383ffff */
[----:B------:R-:W-:Y:S05]  /*9200*/  BRA `(.L_x_277) ;  /* 0xfffffff000f07947 */ /* 0x000fea000383ffff */
.L_x_251:
[----:B0-----:R0:W1:Y:S02]  /*9210*/  SYNCS.PHASECHK.TRANS64.TRYWAIT P0, [R9+URZ], R4 ;  /* 0x00000004090075a7 */ /* 0x001064000800017f */
[----:B-1----:R-:W-:Y:S05]  /*9220*/  @!P0 NANOSLEEP.SYNCS 0x989680 ;  /* 0x009896800000895d */ /* 0x002fea0003900000 */
[----:B------:R-:W1:Y:S02]  /*9230*/  @!P0 SYNCS.PHASECHK.TRANS64 P0, [R9+URZ], R4 ;  /* 0x00000004090085a7 */ /* 0x000e64000800007f */
[----:B-1----:R-:W-:Y:S05]  /*9240*/  @!P0 BRA `(.L_x_251) ;  /* 0xfffffffc00f08947 */ /* 0x002fea000383ffff */
[----:B------:R-:W-:Y:S05]  /*9250*/  BRA `(.L_x_278) ;  /* 0xfffffff400007947 */ /* 0x000fea000383ffff */
.L_x_252:
[----:B0-----:R0:W1:Y:S02]  /*9260*/  SYNCS.PHASECHK.TRANS64.TRYWAIT P0, [R6+URZ], R5 ;  /* 0x00000005060075a7 */ /* 0x001064000800017f */
[----:B-1----:R-:W-:Y:S05]  /*9270*/  @!P0 NANOSLEEP.SYNCS 0x989680 ;  /* 0x009896800000895d */ /* 0x002fea0003900000 */
[----:B------:R-:W1:Y:S02]  /*9280*/  @!P0 SYNCS.PHASECHK.TRANS64 P0, [R6+URZ], R5 ;  /* 0x00000005060085a7 */ /* 0x000e64000800007f */
[----:B-1----:R-:W-:Y:S05]  /*9290*/  @!P0 BRA `(.L_x_252) ;  /* 0xfffffffc00f08947 */ /* 0x002fea000383ffff */
[----:B------:R-:W-:Y:S05]  /*92a0*/  BRA `(.L_x_279) ;  /* 0xfffffff400107947 */ /* 0x000fea000383ffff */
.L_x_253:
[----:B0-----:R0:W1:Y:S02]  /*92b0*/  SYNCS.PHASECHK.TRANS64.TRYWAIT P0, [R9+URZ], R4 ;  /* 0x00000004090075a7 */ /* 0x001064000800017f */
[----:B-1----:R-:W-:Y:S05]  /*92c0*/  @!P0 NANOSLEEP.SYNCS 0x989680 ;  /* 0x009896800000895d */ /* 0x002fea0003900000 */
[----:B------:R-:W1:Y:S02]  /*92d0*/  @!P0 SYNCS.PHASECHK.TRANS64 P0, [R9+URZ], R4 ;  /* 0x00000004090085a7 */ /* 0x000e64000800007f */
[----:B-1----:R-:W-:Y:S05]  /*92e0*/  @!P0 BRA `(.L_x_253) ;  /* 0xfffffffc00f08947 */ /* 0x002fea000383ffff */
[----:B------:R-:W-:Y:S05]  /*92f0*/  BRA `(.L_x_280) ;  /* 0xfffffff400207947 */ /* 0x000fea000383ffff */
.L_x_254:
[----:B0-----:R0:W1:Y:S02]  /*9300*/  SYNCS.PHASECHK.TRANS64.TRYWAIT P0, [R6+URZ], R5 ;  /* 0x00000005060075a7 */ /* 0x001064000800017f */
[----:B-1----:R-:W-:Y:S05]  /*9310*/  @!P0 NANOSLEEP.SYNCS 0x989680 ;  /* 0x009896800000895d */ /* 0x002fea0003900000 */
[----:B------:R-:W1:Y:S02]  /*9320*/  @!P0 SYNCS.PHASECHK.TRANS64 P0, [R6+URZ], R5 ;  /* 0x00000005060085a7 */ /* 0x000e64000800007f */
[----:B-1----:R-:W-:Y:S05]  /*9330*/  @!P0 BRA `(.L_x_254) ;  /* 0xfffffffc00f08947 */ /* 0x002fea000383ffff */
[----:B------:R-:W-:Y:S05]  /*9340*/  BRA `(.L_x_281) ;  /* 0xfffffff400307947 */ /* 0x000fea000383ffff */
.L_x_255:
[----:B0-----:R0:W1:Y:S02]  /*9350*/  SYNCS.PHASECHK.TRANS64.TRYWAIT P0, [R9+URZ], R4 ;  /* 0x00000004090075a7 */ /* 0x001064000800017f */
[----:B-1----:R-:W-:Y:S05]  /*9360*/  @!P0 NANOSLEEP.SYNCS 0x989680 ;  /* 0x009896800000895d */ /* 0x002fea0003900000 */
[----:B------:R-:W1:Y:S02]  /*9370*/  @!P0 SYNCS.PHASECHK.TRANS64 P0, [R9+URZ], R4 ;  /* 0x00000004090085a7 */ /* 0x000e64000800007f */
[----:B-1----:R-:W-:Y:S05]  /*9380*/  @!P0 BRA `(.L_x_255) ;  /* 0xfffffffc00f08947 */ /* 0x002fea000383ffff */
[----:B------:R-:W-:Y:S05]  /*9390*/  BRA `(.L_x_282) ;  /* 0xfffffff400407947 */ /* 0x000fea000383ffff */
.L_x_256:
[----:B0-----:R0:W1:Y:S02]  /*93a0*/  SYNCS.PHASECHK.TRANS64.TRYWAIT P0, [R6+URZ], R5 ;  /* 0x00000005060075a7 */ /* 0x001064000800017f */
[----:B-1----:R-:W-:Y:S05]  /*93b0*/  @!P0 NANOSLEEP.SYNCS 0x989680 ;  /* 0x009896800000895d */ /* 0x002fea0003900000 */
[----:B------:R-:W1:Y:S02]  /*93c0*/  @!P0 SYNCS.PHASECHK.TRANS64 P0, [R6+URZ], R5 ;  /* 0x00000005060085a7 */ /* 0x000e64000800007f */
[----:B-1----:R-:W-:Y:S05]  /*93d0*/  @!P0 BRA `(.L_x_256) ;  /* 0xfffffffc00f08947 */ /* 0x002fea000383ffff */
[----:B------:R-:W-:Y:S05]  /*93e0*/  BRA `(.L_x_283) ;  /* 0xfffffff400507947 */ /* 0x000fea000383ffff */
.L_x_257:
[----:B0-----:R0:W1:Y:S02]  /*93f0*/  SYNCS.PHASECHK.TRANS64.TRYWAIT P0, [R9+URZ], R4 ;  /* 0x00000004090075a7 */ /* 0x001064000800017f */
[----:B-1----:R-:W-:Y:S05]  /*9400*/  @!P0 NANOSLEEP.SYNCS 0x989680 ;  /* 0x009896800000895d */ /* 0x002fea0003900000 */
[----:B------:R-:W1:Y:S02]  /*9410*/  @!P0 SYNCS.PHASECHK.TRANS64 P0, [R9+URZ], R4 ;  /* 0x00000004090085a7 */ /* 0x000e64000800007f */
[----:B-1----:R-:W-:Y:S05]  /*9420*/  @!P0 BRA `(.L_x_257) ;  /* 0xfffffffc00f08947 */ /* 0x002fea000383ffff */
[----:B------:R-:W-:Y:S05]  /*9430*/  BRA `(.L_x_284) ;  /* 0xfffffff400607947 */ /* 0x000fea000383ffff */
.L_x_258:
[----:B0-----:R0:W1:Y:S02]  /*9440*/  SYNCS.PHASECHK.TRANS64.TRYWAIT P0, [R6+URZ], R5 ;  /* 0x00000005060075a7 */ /* 0x001064000800017f */
[----:B-1----:R-:W-:Y:S05]  /*9450*/  @!P0 NANOSLEEP.SYNCS 0x989680 ;  /* 0x009896800000895d */ /* 0x002fea0003900000 */
[----:B------:R-:W1:Y:S02]  /*9460*/  @!P0 SYNCS.PHASECHK.TRANS64 P0, [R6+URZ], R5 ;  /* 0x00000005060085a7 */ /* 0x000e64000800007f */
[----:B-1----:R-:W-:Y:S05]  /*9470*/  @!P0 BRA `(.L_x_258) ;  /* 0xfffffffc00f08947 */ /* 0x002fea000383ffff */
[----:B------:R-:W-:Y:S05]  /*9480*/  BRA `(.L_x_285) ;  /* 0xfffffff400707947 */ /* 0x000fea000383ffff */
.L_x_259:
[----:B0-----:R0:W1:Y:S02]  /*9490*/  SYNCS.PHASECHK.TRANS64.TRYWAIT P0, [R9+URZ], R4 ;  /* 0x00000004090075a7 */ /* 0x001064000800017f */
[----:B-1----:R-:W-:Y:S05]  /*94a0*/  @!P0 NANOSLEEP.SYNCS 0x989680 ;  /* 0x009896800000895d */ /* 0x002fea0003900000 */
[----:B------:R-:W1:Y:S02]  /*94b0*/  @!P0 SYNCS.PHASECHK.TRANS64 P0, [R9+URZ], R4 ;  /* 0x00000004090085a7 */ /* 0x000e64000800007f */
[----:B-1----:R-:W-:Y:S05]  /*94c0*/  @!P0 BRA `(.L_x_259) ;  /* 0xfffffffc00f08947 */ /* 0x002fea000383ffff */
[----:B------:R-:W-:Y:S05]  /*94d0*/  BRA `(.L_x_286) ;  /* 0xfffffff400807947 */ /* 0x000fea000383ffff */
.L_x_260:
[----:B0-----:R0:W1:Y:S02]  /*94e0*/  SYNCS.PHASECHK.TRANS64.TRYWAIT P0, [R6+URZ], R5 ;  /* 0x00000005060075a7 */ /* 0x001064000800017f */
[----:B-1----:R-:W-:Y:S05]  /*94f0*/  @!P0 NANOSLEEP.SYNCS 0x989680 ;  /* 0x009896800000895d */ /* 0x002fea0003900000 */
[----:B------:R-:W1:Y:S02]  /*9500*/  @!P0 SYNCS.PHASECHK.TRANS64 P0, [R6+URZ], R5 ;  /* 0x00000005060085a7 */ /* 0x000e64000800007f */
[----:B-1----:R-:W-:Y:S05]  /*9510*/  @!P0 BRA `(.L_x_260) ;  /* 0xfffffffc00f08947 */ /* 0x002fea000383ffff */
[----:B------:R-:W-:Y:S05]  /*9520*/  BRA `(.L_x_287) ;  /* 0xfffffff400907947 */ /* 0x000fea000383ffff */
.L_x_261:
[----:B0-----:R0:W1:Y:S02]  /*9530*/  SYNCS.PHASECHK.TRANS64.TRYWAIT P0, [R9+URZ], R4 ;  /* 0x00000004090075a7 */ /* 0x001064000800017f */
[----:B-1----:R-:W-:Y:S05]  /*9540*/  @!P0 NANOSLEEP.SYNCS 0x989680 ;  /* 0x009896800000895d */ /* 0x002fea0003900000 */
[----:B------:R-:W1:Y:S02]  /*9550*/  @!P0 SYNCS.PHASECHK.TRANS64 P0, [R9+URZ], R4 ;  /* 0x00000004090085a7 */ /* 0x000e64000800007f */
[----:B-1----:R-:W-:Y:S05]  /*9560*/  @!P0 BRA `(.L_x_261) ;  /* 0xfffffffc00f08947 */ /* 0x002fea000383ffff */
[----:B------:R-:W-:Y:S05]  /*9570*/  BRA `(.L_x_288) ;  /* 0xfffffff400a07947 */ /* 0x000fea000383ffff */
.L_x_262:
[----:B0-----:R0:W1:Y:S02]  /*9580*/  SYNCS.PHASECHK.TRANS64.TRYWAIT P0, [R6+URZ], R5 ;  /* 0x00000005060075a7 */ /* 0x001064000800017f */
[----:B-1----:R-:W-:Y:S05]  /*9590*/  @!P0 NANOSLEEP.SYNCS 0x989680 ;  /* 0x009896800000895d */ /* 0x002fea0003900000 */
[----:B------:R-:W1:Y:S02]  /*95a0*/  @!P0 SYNCS.PHASECHK.TRANS64 P0, [R6+URZ], R5 ;  /* 0x00000005060085a7 */ /* 0x000e64000800007f */
[----:B-1----:R-:W-:Y:S05]  /*95b0*/  @!P0 BRA `(.L_x_262) ;  /* 0xfffffffc00f08947 */ /* 0x002fea000383ffff */
[----:B------:R-:W-:Y:S05]  /*95c0*/  BRA `(.L_x_289) ;  /* 0xfffffff400b07947 */ /* 0x000fea000383ffff */
.L_x_263:
[----:B0-----:R0:W1:Y:S02]  /*95d0*/  SYNCS.PHASECHK.TRANS64.TRYWAIT P0, [R9+URZ], R4 ;  /* 0x00000004090075a7 */ /* 0x001064000800017f */
[----:B-1----:R-:W-:Y:S05]  /*95e0*/  @!P0 NANOSLEEP.SYNCS 0x989680 ;  /* 0x009896800000895d */ /* 0x002fea0003900000 */
[----:B------:R-:W1:Y:S02]  /*95f0*/  @!P0 SYNCS.PHASECHK.TRANS64 P0, [R9+URZ], R4 ;  /* 0x00000004090085a7 */ /* 0x000e64000800007f */
[----:B-1----:R-:W-:Y:S05]  /*9600*/  @!P0 BRA `(.L_x_263) ;  /* 0xfffffffc00f08947 */ /* 0x002fea000383ffff */
[----:B------:R-:W-:Y:S05]  /*9610*/  BRA `(.L_x_290) ;  /* 0xfffffff400c07947 */ /* 0x000fea000383ffff */
.L_x_264:
[----:B0-----:R0:W1:Y:S02]  /*9620*/  SYNCS.PHASECHK.TRANS64.TRYWAIT P0, [R6+URZ], R5 ;  /* 0x00000005060075a7 */ /* 0x001064000800017f */
[----:B-1----:R-:W-:Y:S05]  /*9630*/  @!P0 NANOSLEEP.SYNCS 0x989680 ;  /* 0x009896800000895d */ /* 0x002fea0003900000 */
[----:B------:R-:W1:Y:S02]  /*9640*/  @!P0 SYNCS.PHASECHK.TRANS64 P0, [R6+URZ], R5 ;  /* 0x00000005060085a7 */ /* 0x000e64000800007f */
[----:B-1----:R-:W-:Y:S05]  /*9650*/  @!P0 BRA `(.L_x_264) ;  /* 0xfffffffc00f08947 */ /* 0x002fea000383ffff */
[----:B------:R-:W-:Y:S05]  /*9660*/  BRA `(.L_x_291) ;  /* 0xfffffff400d07947 */ /* 0x000fea000383ffff */
.L_x_265:
[----:B0-----:R0:W1:Y:S02]  /*9670*/  SYNCS.PHASECHK.TRANS64.TRYWAIT P0, [R9+URZ], R4 ;  /* 0x00000004090075a7 */ /* 0x001064000800017f */
[----:B-1----:R-:W-:Y:S05]  /*9680*/  @!P0 NANOSLEEP.SYNCS 0x989680 ;  /* 0x009896800000895d */ /* 0x002fea0003900000 */
[----:B------:R-:W1:Y:S02]  /*9690*/  @!P0 SYNCS.PHASECHK.TRANS64 P0, [R9+URZ], R4 ;  /* 0x00000004090085a7 */ /* 0x000e64000800007f */
[----:B-1----:R-:W-:Y:S05]  /*96a0*/  @!P0 BRA `(.L_x_265) ;  /* 0xfffffffc00f08947 */ /* 0x002fea000383ffff */
[----:B------:R-:W-:Y:S05]  /*96b0*/  BRA `(.L_x_292) ;  /* 0xfffffff400e07947 */ /* 0x000fea000383ffff */
.L_x_266:
[----:B-1----:R1:W2:Y:S02]  /*96c0*/  SYNCS.PHASECHK.TRANS64.TRYWAIT P0, [R6+URZ], R5 ;  /* 0x00000005060075a7 */ /* 0x0022a4000800017f */
[----:B--2---:R-:W-:Y:S05]  /*96d0*/  @!P0 NANOSLEEP.SYNCS 0x989680 ;  /* 0x009896800000895d */ /* 0x004fea0003900000 */
[----:B------:R-:W2:Y:S02]  /*96e0*/  @!P0 SYNCS.PHASECHK.TRANS64 P0, [R6+URZ], R5 ;  /* 0x00000005060085a7 */ /* 0x000ea4000800007f */
[----:B--2---:R-:W-:Y:S05]  /*96f0*/  @!P0 BRA `(.L_x_266) ;  /* 0xfffffffc00f08947 */ /* 0x004fea000383ffff */
[----:B------:R-:W-:Y:S05]  /*9700*/  BRA `(.L_x_293) ;  /* 0xfffffff400e87947 */ /* 0x000fea000383ffff */
.L_x_294:
[----:B------:R-:W-:-:S00]  /*9710*/  BRA `(.L_x_294) ;  /* 0xfffffffc00fc7947 */ /* 0x000fc0000383ffff */
[----:B------:R-:W-:-:S00]  /*9720*/  NOP ;  /* 0x0000000000007918 */ /* 0x000fc00000000000 */
        /* <DEDUP_REMOVED lines=13> */
.L_x_295:


//--------------------- .nv.global.init           --------------------------
	.section	.nv.global.init,"aw",@progbits
.nv.global.init:
	.type		$str$22,@object
	.size		$str$22,($str$23 - $str$22)
$str$22:
        /*0000*/ 	.byte	0x6b, 0x5f, 0x74, 0x69, 0x6c, 0x65, 0x5f, 0x63, 0x6f, 0x75, 0x6e, 0x74, 0x20, 0x3e, 0x3d, 0x20
        /*0010*/ 	.byte	0x31, 0x00
	.type		$str$23,@object
	.size		$str$23,(__unnamed_1 - $str$23)
$str$23:
        /*0012*/ 	.byte	0x2f, 0x74, 0x6d, 0x70, 0x2f, 0x63, 0x75, 0x74, 0x6c, 0x61, 0x73, 0x73, 0x5f, 0x73, 0x77, 0x65
        /*0022*/ 	.byte	0x65, 0x70, 0x5f, 0x73, 0x72, 0x63, 0x2f, 0x69, 0x6e, 0x63, 0x6c, 0x75, 0x64, 0x65, 0x2f, 0x63
        /*0032*/ 	.byte	0x75, 0x74, 0x6c, 0x61, 0x73, 0x73, 0x2f, 0x67, 0x65, 0x6d, 0x6d, 0x2f, 0x63, 0x6f, 0x6c, 0x6c
        /*0042*/ 	.byte	0x65, 0x63, 0x74, 0x69, 0x76, 0x65, 0x2f, 0x73, 0x6d, 0x39, 0x30, 0x5f, 0x6d, 0x6d, 0x61, 0x5f
        /*0052*/ 	.byte	0x74, 0x6d, 0x61, 0x5f, 0x67, 0x6d, 0x6d, 0x61, 0x5f, 0x73, 0x73, 0x5f, 0x77, 0x61, 0x72, 0x70
        /*0062*/ 	.byte	0x73, 0x70, 0x65, 0x63, 0x69, 0x61, 0x6c, 0x69, 0x7a, 0x65, 0x64, 0x2e, 0x68, 0x70, 0x70, 0x00
	.type		__unnamed_1,@object
	.size		__unnamed_1,(.L_0 - __unnamed_1)
__unnamed_1:
        /*0072*/ 	.byte	0x76, 0x6f, 0x69, 0x64, 0x20, 0x63, 0x75, 0x74, 0x6c, 0x61, 0x73, 0x73, 0x3a, 0x3a, 0x67, 0x65
        /* <DEDUP_REMOVED lines=171> */
        /*0b32*/ 	.byte	0x75, 0x74, 0x65, 0x3a, 0x3a, 0x69, 0x64, 0x65, 0x6e, 0x74, 0x69, 0x74, 0x79, 0x5d, 0x00
.L_0:


//--------------------- .nv.shared._ZN7cutlass13device_kernelINS_4gemm6kernel13GemmUniversalIN4cute5tupleIJiiiiEEENS1_10collective13CollectiveMmaINS1_34MainloopSm90TmaGmmaWarpSpecializedILi20ENS5_IJNS4_1CILi1EEESB_SB_EEENS1_35KernelTmaWarpSpecializedCooperativeEEENS5_IJNSA_ILi256EEENSA_ILi96EEENSA_ILi32EEEEEEaNS5_IJlSB_lEEEaSJ_NS4_8TiledMMAINS4_8MMA_AtomIJNS4_4SM904GMMA26MMA_64x96x32_S32S8S8_SS_TNEEEENS4_6LayoutINS5_IJNSA_ILi2EEESB_SB_EEENS5_IJSB_NSA_ILi0EEEST_EEEEENS5_IJNS4_10UnderscoreESW_SW_EEEEENS4_13SM90_TMA_LOADENS4_14ComposedLayoutINS4_7SwizzleILi1ELi4ELi3EEENS4_18smem_ptr_flag_bitsILi8EEENSQ_INS5_IJNSA_ILi8EEESH_EEENS5_IJSH_SB_EEEEEEEvNS4_8identityESZ_S19_vS1A_EENS_8epilogue10collective6detail29Sm90TmaWarpSpecializedAdapterINS1D_15DefaultEpilogueIaSJ_SJ_NS1C_6thread17LinearCombinationIaLi1EiiLNS1H_9ScaleType4KindE0ELNS_15FloatRoundStyleE2EaEENS1_15EpilogueDefaultEEEEEvvEEEEvNT_6ParamsE --------------------------
	.section	.nv.shared._ZN7cutlass13device_kernelINS_4gemm6kernel13GemmUniversalIN4cute5tupleIJiiiiEEENS1_10collective13CollectiveMmaINS1_34MainloopSm90TmaGmmaWarpSpecializedILi20ENS5_IJNS4_1CILi1EEESB_SB_EEENS1_35KernelTmaWarpSpecializedCooperativeEEENS5_IJNSA_ILi256EEENSA_ILi96EEENSA_ILi32EEEEEEaNS5_IJlSB_lEEEaSJ_NS4_8TiledMMAINS4_8MMA_AtomIJNS4_4SM904GMMA26MMA_64x96x32_S32S8S8_SS_TNEEEENS4_6LayoutINS5_IJNSA_ILi2EEESB_SB_EEENS5_IJSB_NSA_ILi0EEEST_EEEEENS5_IJNS4_10UnderscoreESW_SW_EEEEENS4_13SM90_TMA_LOADENS4_14ComposedLayoutINS4_7SwizzleILi1ELi4ELi3EEENS4_18smem_ptr_flag_bitsILi8EEENSQ_INS5_IJNSA_ILi8EEESH_EEENS5_IJSH_SB_EEEEEEEvNS4_8identityESZ_S19_vS1A_EENS_8epilogue10collective6detail29Sm90TmaWarpSpecializedAdapterINS1D_15DefaultEpilogueIaSJ_SJ_NS1C_6thread17LinearCombinationIaLi1EiiLNS1H_9ScaleType4KindE0ELNS_15FloatRoundStyleE2EaEENS1_15EpilogueDefaultEEEEEvvEEEEvNT_6ParamsE,"aw",@nobits
	.sectionflags	@""
	.align	16
	.zero		1024


//--------------------- .nv.shared.reserved.0     --------------------------
	.section	.nv.shared.reserved.0,"aw",@nobits
	.weak		__nv_reservedSMEM_offset_0_alias
	.size		__nv_reservedSMEM_offset_0_alias, 0, 0
	.other		__nv_reservedSMEM_offset_0_alias,@"STO_CUDA_RESERVED_SHARED STV_DEFAULT"
__nv_reservedSMEM_offset_0_alias:
	.zero		0


//--------------------- .nv.global                --------------------------
	.section	.nv.global,"aw",@nobits
.nv.global:
	.type		_ZN40_INTERNAL_0d0b82ff_4_k_cu_43a0eed2_147724cute1_E,@object
	.size		_ZN40_INTERNAL_0d0b82ff_4_k_cu_43a0eed2_147724cute1_E,(_ZN40_INTERNAL_0d0b82ff_4_k_cu_43a0eed2_147724cuda3std3__45__cpo6cbeginE - _ZN40_INTERNAL_0d0b82ff_4_k_cu_43a0eed2_147724cute1_E)
_ZN40_INTERNAL_0d0b82ff_4_k_cu_43a0eed2_147724cute1_E:
	.zero		1
	.type		_ZN40_INTERNAL_0d0b82ff_4_k_cu_43a0eed2_147724cuda3std3__45__cpo6cbeginE,@object
	.size		_ZN40_INTERNAL_0d0b82ff_4_k_cu_43a0eed2_147724cuda3std3__45__cpo6cbeginE,(_ZN40_INTERNAL_0d0b82ff_4_k_cu_43a0eed2_147724cuda3std3__48in_placeE - _ZN40_INTERNAL_0d0b82ff_4_k_cu_43a0eed2_147724cuda3std3__45__cpo6cbeginE)
_ZN40_INTERNAL_0d0b82ff_4_k_cu_43a0eed2_147724cuda3std3__45__cpo6cbeginE:
	.zero		1
	.type		_ZN40_INTERNAL_0d0b82ff_4_k_cu_43a0eed2_147724cuda3std3__48in_placeE,@object
	.size		_ZN40_INTERNAL_0d0b82ff_4_k_cu_43a0eed2_147724cuda3std3__48in_placeE,(_ZN40_INTERNAL_0d0b82ff_4_k_cu_43a0eed2_147724cuda3std6ranges3__45__cpo9iter_moveE - _ZN40_INTERNAL_0d0b82ff_4_k_cu_43a0eed2_147724cuda3std3__48in_placeE)
_ZN40_INTERNAL_0d0b82ff_4_k_cu_43a0eed2_147724cuda3std3__48in_placeE:
	.zero		1
	.type		_ZN40_INTERNAL_0d0b82ff_4_k_cu_43a0eed2_147724cuda3std6ranges3__45__cpo9iter_moveE,@object
	.size		_ZN40_INTERNAL_0d0b82ff_4_k_cu_43a0eed2_147724cuda3std6ranges3__45__cpo9iter_moveE,(_ZN40_INTERNAL_0d0b82ff_4_k_cu_43a0eed2_147724cuda3std3__45__cpo5beginE - _ZN40_INTERNAL_0d0b82ff_4_k_cu_43a0eed2_147724cuda3std6ranges3__45__cpo9iter_moveE)
_ZN40_INTERNAL_0d0b82ff_4_k_cu_43a0eed2_147724cuda3std6ranges3__45__cpo9iter_moveE:
	.zero		1
	.type		_ZN40_INTERNAL_0d0b82ff_4_k_cu_43a0eed2_147724cuda3std3__45__cpo5beginE,@object
	.size		_ZN40_INTERNAL_0d0b82ff_4_k_cu_43a0eed2_147724cuda3std3__45__cpo5beginE,(_ZN40_INTERNAL_0d0b82ff_4_k_cu_43a0eed2_147724cuda3std3__442_GLOBAL__N__0d0b82ff_4_k_cu_43a0eed2_147726ignoreE - _ZN40_INTERNAL_0d0b82ff_4_k_cu_43a0eed2_147724cuda3std3__45__cpo5beginE)
_ZN40_INTERNAL_0d0b82ff_4_k_cu_43a0eed2_147724cuda3std3__45__cpo5beginE:
	.zero		1
	.type		_ZN40_INTERNAL_0d0b82ff_4_k_cu_43a0eed2_147724cuda3std3__442_GLOBAL__N__0d0b82ff_4_k_cu_43a0eed2_147726ignoreE,@object
	.size		_ZN40_INTERNAL_0d0b82ff_4_k_cu_43a0eed2_147724cuda3std3__442_GLOBAL__N__0d0b82ff_4_k_cu_43a0eed2_147726ignoreE,(_ZN40_INTERNAL_0d0b82ff_4_k_cu_43a0eed2_147724cute7productE - _ZN40_INTERNAL_0d0b82ff_4_k_cu_43a0eed2_147724cuda3std3__442_GLOBAL__N__0d0b82ff_4_k_cu_43a0eed2_147726ignoreE)
_ZN40_INTERNAL_0d0b82ff_4_k_cu_43a0eed2_147724cuda3std3__442_GLOBAL__N__0d0b82ff_4_k_cu_43a0eed2_147726ignoreE:
	.zero		1
	.type		_ZN40_INTERNAL_0d0b82ff_4_k_cu_43a0eed2_147724cute7productE,@object
	.size		_ZN40_INTERNAL_0d0b82ff_4_k_cu_43a0eed2_147724cute7productE,(_ZN40_INTERNAL_0d0b82ff_4_k_cu_43a0eed2_147724cuda3std3__45__cpo3endE - _ZN40_INTERNAL_0d0b82ff_4_k_cu_43a0eed2_147724cute7productE)
_ZN40_INTERNAL_0d0b82ff_4_k_cu_43a0eed2_147724cute7productE:
	.zero		1
	.type		_ZN40_INTERNAL_0d0b82ff_4_k_cu_43a0eed2_147724cuda3std3__45__cpo3endE,@object
	.size		_ZN40_INTERNAL_0d0b82ff_4_k_cu_43a0eed2_147724cuda3std3__45__cpo3endE,(_ZN40_INTERNAL_0d0b82ff_4_k_cu_43a0eed2_147724cuda3std3__419piecewise_constructE - _ZN40_INTERNAL_0d0b82ff_4_k_cu_43a0eed2_147724cuda3std3__45__cpo3endE)
_ZN40_INTERNAL_0d0b82ff_4_k_cu_43a0eed2_147724cuda3std3__45__cpo3endE:
	.zero		1
	.type		_ZN40_INTERNAL_0d0b82ff_4_k_cu_43a0eed2_147724cuda3std3__419piecewise_constructE,@object
	.size		_ZN40_INTERNAL_0d0b82ff_4_k_cu_43a0eed2_147724cuda3std3__419piecewise_constructE,(_ZN40_INTERNAL_0d0b82ff_4_k_cu_43a0eed2_147724cuda3std3__45__cpo4cendE - _ZN40_INTERNAL_0d0b82ff_4_k_cu_43a0eed2_147724cuda3std3__419piecewise_constructE)
_ZN40_INTERNAL_0d0b82ff_4_k_cu_43a0eed2_147724cuda3std3__419piecewise_constructE:
	.zero		1
	.type		_ZN40_INTERNAL_0d0b82ff_4_k_cu_43a0eed2_147724cuda3std3__45__cpo4cendE,@object
	.size		_ZN40_INTERNAL_0d0b82ff_4_k_cu_43a0eed2_147724cuda3std3__45__cpo4cendE,(_ZN40_INTERNAL_0d0b82ff_4_k_cu_43a0eed2_147724cuda3std6ranges3__45__cpo4swapE - _ZN40_INTERNAL_0d0b82ff_4_k_cu_43a0eed2_147724cuda3std3__45__cpo4cendE)
_ZN40_INTERNAL_0d0b82ff_4_k_cu_43a0eed2_147724cuda3std3__45__cpo4cendE:
	.zero		1
	.type		_ZN40_INTERNAL_0d0b82ff_4_k_cu_43a0eed2_147724cuda3std6ranges3__45__cpo4swapE,@object
	.size		_ZN40_INTERNAL_0d0b82ff_4_k_cu_43a0eed2_147724cuda3std6ranges3__45__cpo4swapE,(.L_8 - _ZN40_INTERNAL_0d0b82ff_4_k_cu_43a0eed2_147724cuda3std6ranges3__45__cpo4swapE)
_ZN40_INTERNAL_0d0b82ff_4_k_cu_43a0eed2_147724cuda3std6ranges3__45__cpo4swapE:
	.zero		1
.L_8:


//--------------------- .nv.constant0._ZN7cutlass13device_kernelINS_4gemm6kernel13GemmUniversalIN4cute5tupleIJiiiiEEENS1_10collective13CollectiveMmaINS1_34MainloopSm90TmaGmmaWarpSpecializedILi20ENS5_IJNS4_1CILi1EEESB_SB_EEENS1_35KernelTmaWarpSpecializedCooperativeEEENS5_IJNSA_ILi256EEENSA_ILi96EEENSA_ILi32EEEEEEaNS5_IJlSB_lEEEaSJ_NS4_8TiledMMAINS4_8MMA_AtomIJNS4_4SM904GMMA26MMA_64x96x32_S32S8S8_SS_TNEEEENS4_6LayoutINS5_IJNSA_ILi2EEESB_SB_EEENS5_IJSB_NSA_ILi0EEEST_EEEEENS5_IJNS4_10UnderscoreESW_SW_EEEEENS4_13SM90_TMA_LOADENS4_14ComposedLayoutINS4_7SwizzleILi1ELi4ELi3EEENS4_18smem_ptr_flag_bitsILi8EEENSQ_INS5_IJNSA_ILi8EEESH_EEENS5_IJSH_SB_EEEEEEEvNS4_8identityESZ_S19_vS1A_EENS_8epilogue10collective6detail29Sm90TmaWarpSpecializedAdapterINS1D_15DefaultEpilogueIaSJ_SJ_NS1C_6thread17LinearCombinationIaLi1EiiLNS1H_9ScaleType4KindE0ELNS_15FloatRoundStyleE2EaEENS1_15EpilogueDefaultEEEEEvvEEEEvNT_6ParamsE --------------------------
	.section	.nv.constant0._ZN7cutlass13device_kernelINS_4gemm6kernel13GemmUniversalIN4cute5tupleIJiiiiEEENS1_10collective13CollectiveMmaINS1_34MainloopSm90TmaGmmaWarpSpecializedILi20ENS5_IJNS4_1CILi1EEESB_SB_EEENS1_35KernelTmaWarpSpecializedCooperativeEEENS5_IJNSA_ILi256EEENSA_ILi96EEENSA_ILi32EEEEEEaNS5_IJlSB_lEEEaSJ_NS4_8TiledMMAINS4_8MMA_AtomIJNS4_4SM904GMMA26MMA_64x96x32_S32S8S8_SS_TNEEEENS4_6LayoutINS5_IJNSA_ILi2EEESB_SB_EEENS5_IJSB_NSA_ILi0EEEST_EEEEENS5_IJNS4_10UnderscoreESW_SW_EEEEENS4_13SM90_TMA_LOADENS4_14ComposedLayoutINS4_7SwizzleILi1ELi4ELi3EEENS4_18smem_ptr_flag_bitsILi8EEENSQ_INS5_IJNSA_ILi8EEESH_EEENS5_IJSH_SB_EEEEEEEvNS4_8identityESZ_S19_vS1A_EENS_8epilogue10collective6detail29Sm90TmaWarpSpecializedAdapterINS1D_15DefaultEpilogueIaSJ_SJ_NS1C_6thread17LinearCombinationIaLi1EiiLNS1H_9ScaleType4KindE0ELNS_15FloatRoundStyleE2EaEENS1_15EpilogueDefaultEEEEEvvEEEEvNT_6ParamsE,"a",@progbits
	.sectionflags	@""
	.align	4
.nv.constant0._ZN7cutlass13device_kernelINS_4gemm6kernel13GemmUniversalIN4cute5tupleIJiiiiEEENS1_10collective13CollectiveMmaINS1_34MainloopSm90TmaGmmaWarpSpecializedILi20ENS5_IJNS4_1CILi1EEESB_SB_EEENS1_35KernelTmaWarpSpecializedCooperativeEEENS5_IJNSA_ILi256EEENSA_ILi96EEENSA_ILi32EEEEEEaNS5_IJlSB_lEEEaSJ_NS4_8TiledMMAINS4_8MMA_AtomIJNS4_4SM904GMMA26MMA_64x96x32_S32S8S8_SS_TNEEEENS4_6LayoutINS5_IJNSA_ILi2EEESB_SB_EEENS5_IJSB_NSA_ILi0EEEST_EEEEENS5_IJNS4_10UnderscoreESW_SW_EEEEENS4_13SM90_TMA_LOADENS4_14ComposedLayoutINS4_7SwizzleILi1ELi4ELi3EEENS4_18smem_ptr_flag_bitsILi8EEENSQ_INS5_IJNSA_ILi8EEESH_EEENS5_IJSH_SB_EEEEEEEvNS4_8identityESZ_S19_vS1A_EENS_8epilogue10collective6detail29Sm90TmaWarpSpecializedAdapterINS1D_15DefaultEpilogueIaSJ_SJ_NS1C_6thread17LinearCombinationIaLi1EiiLNS1H_9ScaleType4KindE0ELNS_15FloatRoundStyleE2EaEENS1_15EpilogueDefaultEEEEEvvEEEEvNT_6ParamsE:
	.zero		1664


//--------------------- SYMBOLS --------------------------

	.type		.nv.reservedSmem.offset0,@object
	.size		.nv.reservedSmem.offset0,0x4
	.type		__assertfail,@function
